//
// Generated by NVIDIA NVVM Compiler
//
// Compiler Build ID: CL-36424714
// Cuda compilation tools, release 13.0, V13.0.88
// Based on NVVM 20.0.0
//

.version 9.0
.target sm_100
.address_size 64

	// .globl	_Z23interpolate_bicubic_GPUPfPKfS1_mmmm
// _ZZ23interpolate_bicubic_GPUPfPKfS1_mmmmE3f_i has been demoted
// _ZZ6reducePfPKfjbE5cache has been demoted

.visible .entry _Z23interpolate_bicubic_GPUPfPKfS1_mmmm(
	.param .u64 .ptr .align 1 _Z23interpolate_bicubic_GPUPfPKfS1_mmmm_param_0,
	.param .u64 .ptr .align 1 _Z23interpolate_bicubic_GPUPfPKfS1_mmmm_param_1,
	.param .u64 .ptr .align 1 _Z23interpolate_bicubic_GPUPfPKfS1_mmmm_param_2,
	.param .u64 _Z23interpolate_bicubic_GPUPfPKfS1_mmmm_param_3,
	.param .u64 _Z23interpolate_bicubic_GPUPfPKfS1_mmmm_param_4,
	.param .u64 _Z23interpolate_bicubic_GPUPfPKfS1_mmmm_param_5,
	.param .u64 _Z23interpolate_bicubic_GPUPfPKfS1_mmmm_param_6
)
{
	.reg .pred 	%p<12>;
	.reg .b32 	%r<125>;
	.reg .b32 	%f<186>;
	.reg .b64 	%rd<148>;
	// demoted variable
	.shared .align 4 .b8 _ZZ23interpolate_bicubic_GPUPfPKfS1_mmmmE3f_i[256];
	ld.param.u64 	%rd1, [_Z23interpolate_bicubic_GPUPfPKfS1_mmmm_param_0];
	ld.param.u64 	%rd2, [_Z23interpolate_bicubic_GPUPfPKfS1_mmmm_param_1];
	ld.param.u64 	%rd6, [_Z23interpolate_bicubic_GPUPfPKfS1_mmmm_param_2];
	ld.param.u64 	%rd3, [_Z23interpolate_bicubic_GPUPfPKfS1_mmmm_param_4];
	ld.param.u64 	%rd4, [_Z23interpolate_bicubic_GPUPfPKfS1_mmmm_param_5];
	ld.param.u64 	%rd5, [_Z23interpolate_bicubic_GPUPfPKfS1_mmmm_param_6];
	cvta.to.global.u64 	%rd7, %rd6;
	mov.u32 	%r23, %ctaid.x;
	mov.u32 	%r24, %nctaid.y;
	mov.u32 	%r25, %ctaid.y;
	mad.lo.s32 	%r1, %r23, %r24, %r25;
	mov.u32 	%r2, %tid.z;
	mov.u32 	%r3, %tid.x;
	mov.u32 	%r4, %tid.y;
	cvt.rn.f32.u32 	%f9, %r23;
	mul.wide.s32 	%rd8, %r1, 4;
	add.s64 	%rd9, %rd7, %rd8;
	ld.global.f32 	%f10, [%rd9];
	cvt.rmi.f32.f32 	%f11, %f10;
	sub.f32 	%f12, %f9, %f9;
	sub.f32 	%f13, %f10, %f11;
	mul.f32 	%f14, %f12, %f12;
	mul.f32 	%f15, %f12, %f14;
	mul.f32 	%f16, %f13, %f13;
	mul.f32 	%f17, %f13, %f16;
	add.f32 	%f18, %f14, %f14;
	sub.f32 	%f19, %f18, %f12;
	sub.f32 	%f20, %f19, %f15;
	mul.f32 	%f1, %f20, 0f3F000000;
	mul.f32 	%f21, %f14, 0f40A00000;
	mov.f32 	%f22, 0f40000000;
	sub.f32 	%f23, %f22, %f21;
	mul.f32 	%f24, %f15, 0f40400000;
	add.f32 	%f25, %f23, %f24;
	mul.f32 	%f2, %f25, 0f3F000000;
	fma.rn.f32 	%f26, %f14, 0f40800000, %f12;
	sub.f32 	%f27, %f26, %f24;
	mul.f32 	%f3, %f27, 0f3F000000;
	sub.f32 	%f28, %f15, %f14;
	mul.f32 	%f4, %f28, 0f3F000000;
	add.f32 	%f29, %f16, %f16;
	sub.f32 	%f30, %f29, %f13;
	sub.f32 	%f31, %f30, %f17;
	mul.f32 	%f5, %f31, 0f3F000000;
	mul.f32 	%f32, %f16, 0f40A00000;
	sub.f32 	%f33, %f22, %f32;
	mul.f32 	%f34, %f17, 0f40400000;
	add.f32 	%f35, %f33, %f34;
	mul.f32 	%f6, %f35, 0f3F000000;
	fma.rn.f32 	%f36, %f16, 0f40800000, %f13;
	sub.f32 	%f37, %f36, %f34;
	mul.f32 	%f7, %f37, 0f3F000000;
	sub.f32 	%f8, %f17, %f16;
	add.f32 	%f38, %f9, 0fBF800000;
	cvt.rzi.s32.f32 	%r5, %f38;
	add.s32 	%r26, %r25, -1;
	cvt.rn.f32.s32 	%f39, %r26;
	cvt.rzi.s32.f32 	%r27, %f39;
	add.f32 	%f40, %f11, 0fBF800000;
	cvt.rzi.s32.f32 	%r28, %f40;
	min.s32 	%r29, %r5, %r27;
	min.s32 	%r30, %r29, %r28;
	setp.lt.s32 	%p1, %r30, 3;
	@%p1 bra 	$L__BB0_4;
	cvt.u64.u32 	%rd10, %r5;
	add.s64 	%rd11, %rd4, -3;
	setp.le.u64 	%p2, %rd11, %rd10;
	@%p2 bra 	$L__BB0_4;
	cvt.u64.u32 	%rd12, %r27;
	add.s64 	%rd13, %rd3, -3;
	setp.le.u64 	%p3, %rd13, %rd12;
	@%p3 bra 	$L__BB0_4;
	cvt.u64.u32 	%rd14, %r28;
	add.s64 	%rd15, %rd5, -3;
	setp.gt.u64 	%p4, %rd15, %rd14;
	@%p4 bra 	$L__BB0_5;
$L__BB0_4:
	cvt.u32.u64 	%r124, %rd3;
	cvt.u32.u64 	%r122, %rd4;
	cvt.u32.u64 	%r34, %rd5;
	add.s32 	%r35, %r3, %r5;
	add.s32 	%r36, %r35, -1;
	add.s32 	%r37, %r4, %r27;
	add.s32 	%r38, %r37, -1;
	add.s32 	%r39, %r2, %r28;
	add.s32 	%r40, %r39, -1;
	setp.lt.s32 	%p5, %r36, 0;
	setp.lt.s32 	%p6, %r36, %r124;
	add.s32 	%r41, %r124, -1;
	selp.b32 	%r42, %r36, %r41, %p6;
	selp.b32 	%r121, 0, %r42, %p5;
	setp.lt.s32 	%p7, %r38, 0;
	setp.lt.s32 	%p8, %r38, %r122;
	add.s32 	%r43, %r122, -1;
	selp.b32 	%r44, %r38, %r43, %p8;
	selp.b32 	%r120, 0, %r44, %p7;
	setp.lt.s32 	%p9, %r40, 0;
	setp.lt.s32 	%p10, %r40, %r34;
	add.s32 	%r45, %r34, -1;
	selp.b32 	%r46, %r40, %r45, %p10;
	selp.b32 	%r123, 0, %r46, %p9;
	bra.uni 	$L__BB0_6;
$L__BB0_5:
	cvt.u32.u64 	%r124, %rd3;
	cvt.u32.u64 	%r122, %rd4;
	add.s32 	%r31, %r3, %r5;
	add.s32 	%r121, %r31, -1;
	add.s32 	%r32, %r4, %r27;
	add.s32 	%r120, %r32, -1;
	add.s32 	%r33, %r2, %r28;
	add.s32 	%r123, %r33, -1;
$L__BB0_6:
	mov.u32 	%r47, %ntid.x;
	mad.lo.s32 	%r48, %r2, %r47, %r3;
	mov.u32 	%r49, %ntid.y;
	mad.lo.s32 	%r50, %r48, %r49, %r4;
	mad.lo.s32 	%r51, %r124, %r123, %r121;
	mad.lo.s32 	%r52, %r51, %r122, %r120;
	shl.b32 	%r53, %r50, 2;
	mov.u32 	%r54, _ZZ23interpolate_bicubic_GPUPfPKfS1_mmmmE3f_i;
	add.s32 	%r55, %r54, %r53;
	st.shared.u32 	[%r55], %r52;
	bar.sync 	0;
	setp.ne.s32 	%p11, %r50, 0;
	@%p11 bra 	$L__BB0_8;
	cvta.to.global.u64 	%rd16, %rd2;
	ld.shared.u32 	%r56, [_ZZ23interpolate_bicubic_GPUPfPKfS1_mmmmE3f_i];
	mul.wide.s32 	%rd17, %r56, 4;
	add.s64 	%rd18, %rd16, %rd17;
	ld.global.f32 	%f41, [%rd18];
	ld.shared.u32 	%r57, [_ZZ23interpolate_bicubic_GPUPfPKfS1_mmmmE3f_i+4];
	mul.wide.s32 	%rd19, %r57, 4;
	add.s64 	%rd20, %rd16, %rd19;
	ld.global.f32 	%f42, [%rd20];
	mul.f32 	%f43, %f2, %f42;
	fma.rn.f32 	%f44, %f1, %f41, %f43;
	ld.shared.u32 	%r58, [_ZZ23interpolate_bicubic_GPUPfPKfS1_mmmmE3f_i+8];
	mul.wide.s32 	%rd21, %r58, 4;
	add.s64 	%rd22, %rd16, %rd21;
	ld.global.f32 	%f45, [%rd22];
	fma.rn.f32 	%f46, %f3, %f45, %f44;
	ld.shared.u32 	%r59, [_ZZ23interpolate_bicubic_GPUPfPKfS1_mmmmE3f_i+12];
	mul.wide.s32 	%rd23, %r59, 4;
	add.s64 	%rd24, %rd16, %rd23;
	ld.global.f32 	%f47, [%rd24];
	fma.rn.f32 	%f48, %f4, %f47, %f46;
	ld.shared.u32 	%r60, [_ZZ23interpolate_bicubic_GPUPfPKfS1_mmmmE3f_i+16];
	mul.wide.s32 	%rd25, %r60, 4;
	add.s64 	%rd26, %rd16, %rd25;
	ld.global.f32 	%f49, [%rd26];
	ld.shared.u32 	%r61, [_ZZ23interpolate_bicubic_GPUPfPKfS1_mmmmE3f_i+20];
	mul.wide.s32 	%rd27, %r61, 4;
	add.s64 	%rd28, %rd16, %rd27;
	ld.global.f32 	%f50, [%rd28];
	mul.f32 	%f51, %f2, %f50;
	fma.rn.f32 	%f52, %f1, %f49, %f51;
	ld.shared.u32 	%r62, [_ZZ23interpolate_bicubic_GPUPfPKfS1_mmmmE3f_i+24];
	mul.wide.s32 	%rd29, %r62, 4;
	add.s64 	%rd30, %rd16, %rd29;
	ld.global.f32 	%f53, [%rd30];
	fma.rn.f32 	%f54, %f3, %f53, %f52;
	ld.shared.u32 	%r63, [_ZZ23interpolate_bicubic_GPUPfPKfS1_mmmmE3f_i+28];
	mul.wide.s32 	%rd31, %r63, 4;
	add.s64 	%rd32, %rd16, %rd31;
	ld.global.f32 	%f55, [%rd32];
	fma.rn.f32 	%f56, %f4, %f55, %f54;
	fma.rn.f32 	%f57, %f48, 0f00000000, %f56;
	ld.shared.u32 	%r64, [_ZZ23interpolate_bicubic_GPUPfPKfS1_mmmmE3f_i+32];
	mul.wide.s32 	%rd33, %r64, 4;
	add.s64 	%rd34, %rd16, %rd33;
	ld.global.f32 	%f58, [%rd34];
	ld.shared.u32 	%r65, [_ZZ23interpolate_bicubic_GPUPfPKfS1_mmmmE3f_i+36];
	mul.wide.s32 	%rd35, %r65, 4;
	add.s64 	%rd36, %rd16, %rd35;
	ld.global.f32 	%f59, [%rd36];
	mul.f32 	%f60, %f2, %f59;
	fma.rn.f32 	%f61, %f1, %f58, %f60;
	ld.shared.u32 	%r66, [_ZZ23interpolate_bicubic_GPUPfPKfS1_mmmmE3f_i+40];
	mul.wide.s32 	%rd37, %r66, 4;
	add.s64 	%rd38, %rd16, %rd37;
	ld.global.f32 	%f62, [%rd38];
	fma.rn.f32 	%f63, %f3, %f62, %f61;
	ld.shared.u32 	%r67, [_ZZ23interpolate_bicubic_GPUPfPKfS1_mmmmE3f_i+44];
	mul.wide.s32 	%rd39, %r67, 4;
	add.s64 	%rd40, %rd16, %rd39;
	ld.global.f32 	%f64, [%rd40];
	fma.rn.f32 	%f65, %f4, %f64, %f63;
	fma.rn.f32 	%f66, %f65, 0f00000000, %f57;
	ld.shared.u32 	%r68, [_ZZ23interpolate_bicubic_GPUPfPKfS1_mmmmE3f_i+48];
	mul.wide.s32 	%rd41, %r68, 4;
	add.s64 	%rd42, %rd16, %rd41;
	ld.global.f32 	%f67, [%rd42];
	ld.shared.u32 	%r69, [_ZZ23interpolate_bicubic_GPUPfPKfS1_mmmmE3f_i+52];
	mul.wide.s32 	%rd43, %r69, 4;
	add.s64 	%rd44, %rd16, %rd43;
	ld.global.f32 	%f68, [%rd44];
	mul.f32 	%f69, %f2, %f68;
	fma.rn.f32 	%f70, %f1, %f67, %f69;
	ld.shared.u32 	%r70, [_ZZ23interpolate_bicubic_GPUPfPKfS1_mmmmE3f_i+56];
	mul.wide.s32 	%rd45, %r70, 4;
	add.s64 	%rd46, %rd16, %rd45;
	ld.global.f32 	%f71, [%rd46];
	fma.rn.f32 	%f72, %f3, %f71, %f70;
	ld.shared.u32 	%r71, [_ZZ23interpolate_bicubic_GPUPfPKfS1_mmmmE3f_i+60];
	mul.wide.s32 	%rd47, %r71, 4;
	add.s64 	%rd48, %rd16, %rd47;
	ld.global.f32 	%f73, [%rd48];
	fma.rn.f32 	%f74, %f4, %f73, %f72;
	fma.rn.f32 	%f75, %f74, 0f00000000, %f66;
	ld.shared.u32 	%r72, [_ZZ23interpolate_bicubic_GPUPfPKfS1_mmmmE3f_i+64];
	mul.wide.s32 	%rd49, %r72, 4;
	add.s64 	%rd50, %rd16, %rd49;
	ld.global.f32 	%f76, [%rd50];
	ld.shared.u32 	%r73, [_ZZ23interpolate_bicubic_GPUPfPKfS1_mmmmE3f_i+68];
	mul.wide.s32 	%rd51, %r73, 4;
	add.s64 	%rd52, %rd16, %rd51;
	ld.global.f32 	%f77, [%rd52];
	mul.f32 	%f78, %f2, %f77;
	fma.rn.f32 	%f79, %f1, %f76, %f78;
	ld.shared.u32 	%r74, [_ZZ23interpolate_bicubic_GPUPfPKfS1_mmmmE3f_i+72];
	mul.wide.s32 	%rd53, %r74, 4;
	add.s64 	%rd54, %rd16, %rd53;
	ld.global.f32 	%f80, [%rd54];
	fma.rn.f32 	%f81, %f3, %f80, %f79;
	ld.shared.u32 	%r75, [_ZZ23interpolate_bicubic_GPUPfPKfS1_mmmmE3f_i+76];
	mul.wide.s32 	%rd55, %r75, 4;
	add.s64 	%rd56, %rd16, %rd55;
	ld.global.f32 	%f82, [%rd56];
	fma.rn.f32 	%f83, %f4, %f82, %f81;
	ld.shared.u32 	%r76, [_ZZ23interpolate_bicubic_GPUPfPKfS1_mmmmE3f_i+80];
	mul.wide.s32 	%rd57, %r76, 4;
	add.s64 	%rd58, %rd16, %rd57;
	ld.global.f32 	%f84, [%rd58];
	ld.shared.u32 	%r77, [_ZZ23interpolate_bicubic_GPUPfPKfS1_mmmmE3f_i+84];
	mul.wide.s32 	%rd59, %r77, 4;
	add.s64 	%rd60, %rd16, %rd59;
	ld.global.f32 	%f85, [%rd60];
	mul.f32 	%f86, %f2, %f85;
	fma.rn.f32 	%f87, %f1, %f84, %f86;
	ld.shared.u32 	%r78, [_ZZ23interpolate_bicubic_GPUPfPKfS1_mmmmE3f_i+88];
	mul.wide.s32 	%rd61, %r78, 4;
	add.s64 	%rd62, %rd16, %rd61;
	ld.global.f32 	%f88, [%rd62];
	fma.rn.f32 	%f89, %f3, %f88, %f87;
	ld.shared.u32 	%r79, [_ZZ23interpolate_bicubic_GPUPfPKfS1_mmmmE3f_i+92];
	mul.wide.s32 	%rd63, %r79, 4;
	add.s64 	%rd64, %rd16, %rd63;
	ld.global.f32 	%f90, [%rd64];
	fma.rn.f32 	%f91, %f4, %f90, %f89;
	fma.rn.f32 	%f92, %f83, 0f00000000, %f91;
	ld.shared.u32 	%r80, [_ZZ23interpolate_bicubic_GPUPfPKfS1_mmmmE3f_i+96];
	mul.wide.s32 	%rd65, %r80, 4;
	add.s64 	%rd66, %rd16, %rd65;
	ld.global.f32 	%f93, [%rd66];
	ld.shared.u32 	%r81, [_ZZ23interpolate_bicubic_GPUPfPKfS1_mmmmE3f_i+100];
	mul.wide.s32 	%rd67, %r81, 4;
	add.s64 	%rd68, %rd16, %rd67;
	ld.global.f32 	%f94, [%rd68];
	mul.f32 	%f95, %f2, %f94;
	fma.rn.f32 	%f96, %f1, %f93, %f95;
	ld.shared.u32 	%r82, [_ZZ23interpolate_bicubic_GPUPfPKfS1_mmmmE3f_i+104];
	mul.wide.s32 	%rd69, %r82, 4;
	add.s64 	%rd70, %rd16, %rd69;
	ld.global.f32 	%f97, [%rd70];
	fma.rn.f32 	%f98, %f3, %f97, %f96;
	ld.shared.u32 	%r83, [_ZZ23interpolate_bicubic_GPUPfPKfS1_mmmmE3f_i+108];
	mul.wide.s32 	%rd71, %r83, 4;
	add.s64 	%rd72, %rd16, %rd71;
	ld.global.f32 	%f99, [%rd72];
	fma.rn.f32 	%f100, %f4, %f99, %f98;
	fma.rn.f32 	%f101, %f100, 0f00000000, %f92;
	ld.shared.u32 	%r84, [_ZZ23interpolate_bicubic_GPUPfPKfS1_mmmmE3f_i+112];
	mul.wide.s32 	%rd73, %r84, 4;
	add.s64 	%rd74, %rd16, %rd73;
	ld.global.f32 	%f102, [%rd74];
	ld.shared.u32 	%r85, [_ZZ23interpolate_bicubic_GPUPfPKfS1_mmmmE3f_i+116];
	mul.wide.s32 	%rd75, %r85, 4;
	add.s64 	%rd76, %rd16, %rd75;
	ld.global.f32 	%f103, [%rd76];
	mul.f32 	%f104, %f2, %f103;
	fma.rn.f32 	%f105, %f1, %f102, %f104;
	ld.shared.u32 	%r86, [_ZZ23interpolate_bicubic_GPUPfPKfS1_mmmmE3f_i+120];
	mul.wide.s32 	%rd77, %r86, 4;
	add.s64 	%rd78, %rd16, %rd77;
	ld.global.f32 	%f106, [%rd78];
	fma.rn.f32 	%f107, %f3, %f106, %f105;
	ld.shared.u32 	%r87, [_ZZ23interpolate_bicubic_GPUPfPKfS1_mmmmE3f_i+124];
	mul.wide.s32 	%rd79, %r87, 4;
	add.s64 	%rd80, %rd16, %rd79;
	ld.global.f32 	%f108, [%rd80];
	fma.rn.f32 	%f109, %f4, %f108, %f107;
	fma.rn.f32 	%f110, %f109, 0f00000000, %f101;
	mul.f32 	%f111, %f6, %f110;
	fma.rn.f32 	%f112, %f5, %f75, %f111;
	ld.shared.u32 	%r88, [_ZZ23interpolate_bicubic_GPUPfPKfS1_mmmmE3f_i+128];
	mul.wide.s32 	%rd81, %r88, 4;
	add.s64 	%rd82, %rd16, %rd81;
	ld.global.f32 	%f113, [%rd82];
	ld.shared.u32 	%r89, [_ZZ23interpolate_bicubic_GPUPfPKfS1_mmmmE3f_i+132];
	mul.wide.s32 	%rd83, %r89, 4;
	add.s64 	%rd84, %rd16, %rd83;
	ld.global.f32 	%f114, [%rd84];
	mul.f32 	%f115, %f2, %f114;
	fma.rn.f32 	%f116, %f1, %f113, %f115;
	ld.shared.u32 	%r90, [_ZZ23interpolate_bicubic_GPUPfPKfS1_mmmmE3f_i+136];
	mul.wide.s32 	%rd85, %r90, 4;
	add.s64 	%rd86, %rd16, %rd85;
	ld.global.f32 	%f117, [%rd86];
	fma.rn.f32 	%f118, %f3, %f117, %f116;
	ld.shared.u32 	%r91, [_ZZ23interpolate_bicubic_GPUPfPKfS1_mmmmE3f_i+140];
	mul.wide.s32 	%rd87, %r91, 4;
	add.s64 	%rd88, %rd16, %rd87;
	ld.global.f32 	%f119, [%rd88];
	fma.rn.f32 	%f120, %f4, %f119, %f118;
	ld.shared.u32 	%r92, [_ZZ23interpolate_bicubic_GPUPfPKfS1_mmmmE3f_i+144];
	mul.wide.s32 	%rd89, %r92, 4;
	add.s64 	%rd90, %rd16, %rd89;
	ld.global.f32 	%f121, [%rd90];
	ld.shared.u32 	%r93, [_ZZ23interpolate_bicubic_GPUPfPKfS1_mmmmE3f_i+148];
	mul.wide.s32 	%rd91, %r93, 4;
	add.s64 	%rd92, %rd16, %rd91;
	ld.global.f32 	%f122, [%rd92];
	mul.f32 	%f123, %f2, %f122;
	fma.rn.f32 	%f124, %f1, %f121, %f123;
	ld.shared.u32 	%r94, [_ZZ23interpolate_bicubic_GPUPfPKfS1_mmmmE3f_i+152];
	mul.wide.s32 	%rd93, %r94, 4;
	add.s64 	%rd94, %rd16, %rd93;
	ld.global.f32 	%f125, [%rd94];
	fma.rn.f32 	%f126, %f3, %f125, %f124;
	ld.shared.u32 	%r95, [_ZZ23interpolate_bicubic_GPUPfPKfS1_mmmmE3f_i+156];
	mul.wide.s32 	%rd95, %r95, 4;
	add.s64 	%rd96, %rd16, %rd95;
	ld.global.f32 	%f127, [%rd96];
	fma.rn.f32 	%f128, %f4, %f127, %f126;
	fma.rn.f32 	%f129, %f120, 0f00000000, %f128;
	ld.shared.u32 	%r96, [_ZZ23interpolate_bicubic_GPUPfPKfS1_mmmmE3f_i+160];
	mul.wide.s32 	%rd97, %r96, 4;
	add.s64 	%rd98, %rd16, %rd97;
	ld.global.f32 	%f130, [%rd98];
	ld.shared.u32 	%r97, [_ZZ23interpolate_bicubic_GPUPfPKfS1_mmmmE3f_i+164];
	mul.wide.s32 	%rd99, %r97, 4;
	add.s64 	%rd100, %rd16, %rd99;
	ld.global.f32 	%f131, [%rd100];
	mul.f32 	%f132, %f2, %f131;
	fma.rn.f32 	%f133, %f1, %f130, %f132;
	ld.shared.u32 	%r98, [_ZZ23interpolate_bicubic_GPUPfPKfS1_mmmmE3f_i+168];
	mul.wide.s32 	%rd101, %r98, 4;
	add.s64 	%rd102, %rd16, %rd101;
	ld.global.f32 	%f134, [%rd102];
	fma.rn.f32 	%f135, %f3, %f134, %f133;
	ld.shared.u32 	%r99, [_ZZ23interpolate_bicubic_GPUPfPKfS1_mmmmE3f_i+172];
	mul.wide.s32 	%rd103, %r99, 4;
	add.s64 	%rd104, %rd16, %rd103;
	ld.global.f32 	%f136, [%rd104];
	fma.rn.f32 	%f137, %f4, %f136, %f135;
	fma.rn.f32 	%f138, %f137, 0f00000000, %f129;
	ld.shared.u32 	%r100, [_ZZ23interpolate_bicubic_GPUPfPKfS1_mmmmE3f_i+176];
	mul.wide.s32 	%rd105, %r100, 4;
	add.s64 	%rd106, %rd16, %rd105;
	ld.global.f32 	%f139, [%rd106];
	ld.shared.u32 	%r101, [_ZZ23interpolate_bicubic_GPUPfPKfS1_mmmmE3f_i+180];
	mul.wide.s32 	%rd107, %r101, 4;
	add.s64 	%rd108, %rd16, %rd107;
	ld.global.f32 	%f140, [%rd108];
	mul.f32 	%f141, %f2, %f140;
	fma.rn.f32 	%f142, %f1, %f139, %f141;
	ld.shared.u32 	%r102, [_ZZ23interpolate_bicubic_GPUPfPKfS1_mmmmE3f_i+184];
	mul.wide.s32 	%rd109, %r102, 4;
	add.s64 	%rd110, %rd16, %rd109;
	ld.global.f32 	%f143, [%rd110];
	fma.rn.f32 	%f144, %f3, %f143, %f142;
	ld.shared.u32 	%r103, [_ZZ23interpolate_bicubic_GPUPfPKfS1_mmmmE3f_i+188];
	mul.wide.s32 	%rd111, %r103, 4;
	add.s64 	%rd112, %rd16, %rd111;
	ld.global.f32 	%f145, [%rd112];
	fma.rn.f32 	%f146, %f4, %f145, %f144;
	fma.rn.f32 	%f147, %f146, 0f00000000, %f138;
	fma.rn.f32 	%f148, %f7, %f147, %f112;
	ld.shared.u32 	%r104, [_ZZ23interpolate_bicubic_GPUPfPKfS1_mmmmE3f_i+192];
	mul.wide.s32 	%rd113, %r104, 4;
	add.s64 	%rd114, %rd16, %rd113;
	ld.global.f32 	%f149, [%rd114];
	ld.shared.u32 	%r105, [_ZZ23interpolate_bicubic_GPUPfPKfS1_mmmmE3f_i+196];
	mul.wide.s32 	%rd115, %r105, 4;
	add.s64 	%rd116, %rd16, %rd115;
	ld.global.f32 	%f150, [%rd116];
	mul.f32 	%f151, %f2, %f150;
	fma.rn.f32 	%f152, %f1, %f149, %f151;
	ld.shared.u32 	%r106, [_ZZ23interpolate_bicubic_GPUPfPKfS1_mmmmE3f_i+200];
	mul.wide.s32 	%rd117, %r106, 4;
	add.s64 	%rd118, %rd16, %rd117;
	ld.global.f32 	%f153, [%rd118];
	fma.rn.f32 	%f154, %f3, %f153, %f152;
	ld.shared.u32 	%r107, [_ZZ23interpolate_bicubic_GPUPfPKfS1_mmmmE3f_i+204];
	mul.wide.s32 	%rd119, %r107, 4;
	add.s64 	%rd120, %rd16, %rd119;
	ld.global.f32 	%f155, [%rd120];
	fma.rn.f32 	%f156, %f4, %f155, %f154;
	ld.shared.u32 	%r108, [_ZZ23interpolate_bicubic_GPUPfPKfS1_mmmmE3f_i+208];
	mul.wide.s32 	%rd121, %r108, 4;
	add.s64 	%rd122, %rd16, %rd121;
	ld.global.f32 	%f157, [%rd122];
	ld.shared.u32 	%r109, [_ZZ23interpolate_bicubic_GPUPfPKfS1_mmmmE3f_i+212];
	mul.wide.s32 	%rd123, %r109, 4;
	add.s64 	%rd124, %rd16, %rd123;
	ld.global.f32 	%f158, [%rd124];
	mul.f32 	%f159, %f2, %f158;
	fma.rn.f32 	%f160, %f1, %f157, %f159;
	ld.shared.u32 	%r110, [_ZZ23interpolate_bicubic_GPUPfPKfS1_mmmmE3f_i+216];
	mul.wide.s32 	%rd125, %r110, 4;
	add.s64 	%rd126, %rd16, %rd125;
	ld.global.f32 	%f161, [%rd126];
	fma.rn.f32 	%f162, %f3, %f161, %f160;
	ld.shared.u32 	%r111, [_ZZ23interpolate_bicubic_GPUPfPKfS1_mmmmE3f_i+220];
	mul.wide.s32 	%rd127, %r111, 4;
	add.s64 	%rd128, %rd16, %rd127;
	ld.global.f32 	%f163, [%rd128];
	fma.rn.f32 	%f164, %f4, %f163, %f162;
	fma.rn.f32 	%f165, %f156, 0f00000000, %f164;
	ld.shared.u32 	%r112, [_ZZ23interpolate_bicubic_GPUPfPKfS1_mmmmE3f_i+224];
	mul.wide.s32 	%rd129, %r112, 4;
	add.s64 	%rd130, %rd16, %rd129;
	ld.global.f32 	%f166, [%rd130];
	ld.shared.u32 	%r113, [_ZZ23interpolate_bicubic_GPUPfPKfS1_mmmmE3f_i+228];
	mul.wide.s32 	%rd131, %r113, 4;
	add.s64 	%rd132, %rd16, %rd131;
	ld.global.f32 	%f167, [%rd132];
	mul.f32 	%f168, %f2, %f167;
	fma.rn.f32 	%f169, %f1, %f166, %f168;
	ld.shared.u32 	%r114, [_ZZ23interpolate_bicubic_GPUPfPKfS1_mmmmE3f_i+232];
	mul.wide.s32 	%rd133, %r114, 4;
	add.s64 	%rd134, %rd16, %rd133;
	ld.global.f32 	%f170, [%rd134];
	fma.rn.f32 	%f171, %f3, %f170, %f169;
	ld.shared.u32 	%r115, [_ZZ23interpolate_bicubic_GPUPfPKfS1_mmmmE3f_i+236];
	mul.wide.s32 	%rd135, %r115, 4;
	add.s64 	%rd136, %rd16, %rd135;
	ld.global.f32 	%f172, [%rd136];
	fma.rn.f32 	%f173, %f4, %f172, %f171;
	fma.rn.f32 	%f174, %f173, 0f00000000, %f165;
	ld.shared.u32 	%r116, [_ZZ23interpolate_bicubic_GPUPfPKfS1_mmmmE3f_i+240];
	mul.wide.s32 	%rd137, %r116, 4;
	add.s64 	%rd138, %rd16, %rd137;
	ld.global.f32 	%f175, [%rd138];
	ld.shared.u32 	%r117, [_ZZ23interpolate_bicubic_GPUPfPKfS1_mmmmE3f_i+244];
	mul.wide.s32 	%rd139, %r117, 4;
	add.s64 	%rd140, %rd16, %rd139;
	ld.global.f32 	%f176, [%rd140];
	mul.f32 	%f177, %f2, %f176;
	fma.rn.f32 	%f178, %f1, %f175, %f177;
	ld.shared.u32 	%r118, [_ZZ23interpolate_bicubic_GPUPfPKfS1_mmmmE3f_i+248];
	mul.wide.s32 	%rd141, %r118, 4;
	add.s64 	%rd142, %rd16, %rd141;
	ld.global.f32 	%f179, [%rd142];
	fma.rn.f32 	%f180, %f3, %f179, %f178;
	ld.shared.u32 	%r119, [_ZZ23interpolate_bicubic_GPUPfPKfS1_mmmmE3f_i+252];
	mul.wide.s32 	%rd143, %r119, 4;
	add.s64 	%rd144, %rd16, %rd143;
	ld.global.f32 	%f181, [%rd144];
	fma.rn.f32 	%f182, %f4, %f181, %f180;
	fma.rn.f32 	%f183, %f182, 0f00000000, %f174;
	mul.f32 	%f184, %f8, 0f3F000000;
	fma.rn.f32 	%f185, %f184, %f183, %f148;
	cvta.to.global.u64 	%rd145, %rd1;
	add.s64 	%rd147, %rd145, %rd8;
	st.global.f32 	[%rd147], %f185;
$L__BB0_8:
	ret;

}
	// .globl	_Z6reducePfPKfjb
.visible .entry _Z6reducePfPKfjb(
	.param .u64 .ptr .align 1 _Z6reducePfPKfjb_param_0,
	.param .u64 .ptr .align 1 _Z6reducePfPKfjb_param_1,
	.param .u32 _Z6reducePfPKfjb_param_2,
	.param .u8 _Z6reducePfPKfjb_param_3
)
{
	.reg .pred 	%p<9>;
	.reg .b16 	%rs<2>;
	.reg .b32 	%r<24>;
	.reg .b32 	%f<21>;
	.reg .b64 	%rd<11>;
	// demoted variable
	.shared .align 4 .b8 _ZZ6reducePfPKfjbE5cache[1536];
	ld.param.u64 	%rd2, [_Z6reducePfPKfjb_param_0];
	ld.param.u64 	%rd3, [_Z6reducePfPKfjb_param_1];
	ld.param.u32 	%r13, [_Z6reducePfPKfjb_param_2];
	ld.param.s8 	%rs1, [_Z6reducePfPKfjb_param_3];
	cvta.to.global.u64 	%rd1, %rd3;
	mov.u32 	%r1, %tid.x;
	mov.u32 	%r23, %ntid.x;
	mov.u32 	%r3, %ctaid.x;
	mad.lo.s32 	%r21, %r23, %r3, %r1;
	setp.ge.u32 	%p1, %r21, %r13;
	mov.f32 	%f20, 0f7FFFFFFF;
	@%p1 bra 	$L__BB1_4;
	setp.eq.s16 	%p2, %rs1, 0;
	mov.u32 	%r14, %nctaid.x;
	mul.lo.s32 	%r5, %r23, %r14;
	mov.f32 	%f20, 0f7FFFFFFF;
	@%p2 bra 	$L__BB1_2;
	bra.uni 	$L__BB1_3;
$L__BB1_2:
	mul.wide.u32 	%rd6, %r21, 4;
	add.s64 	%rd7, %rd1, %rd6;
	ld.global.f32 	%f10, [%rd7];
	max.f32 	%f20, %f20, %f10;
	add.s32 	%r21, %r21, %r5;
	setp.lt.u32 	%p4, %r21, %r13;
	@%p4 bra 	$L__BB1_2;
	bra.uni 	$L__BB1_4;
$L__BB1_3:
	mul.wide.u32 	%rd4, %r21, 4;
	add.s64 	%rd5, %rd1, %rd4;
	ld.global.f32 	%f8, [%rd5];
	min.f32 	%f20, %f20, %f8;
	add.s32 	%r21, %r21, %r5;
	setp.lt.u32 	%p3, %r21, %r13;
	@%p3 bra 	$L__BB1_3;
$L__BB1_4:
	shl.b32 	%r15, %r1, 2;
	mov.u32 	%r16, _ZZ6reducePfPKfjbE5cache;
	add.s32 	%r10, %r16, %r15;
	st.shared.f32 	[%r10], %f20;
$L__BB1_5:
	mov.u32 	%r11, %r23;
	shr.u32 	%r23, %r11, 1;
	bar.sync 	0;
	setp.ge.u32 	%p5, %r1, %r23;
	@%p5 bra 	$L__BB1_9;
	setp.eq.s16 	%p6, %rs1, 0;
	@%p6 bra 	$L__BB1_8;
	ld.shared.f32 	%f11, [%r10];
	shl.b32 	%r17, %r23, 2;
	add.s32 	%r18, %r10, %r17;
	ld.shared.f32 	%f12, [%r18];
	min.f32 	%f13, %f11, %f12;
	st.shared.f32 	[%r10], %f13;
	bra.uni 	$L__BB1_9;
$L__BB1_8:
	ld.shared.f32 	%f14, [%r10];
	shl.b32 	%r19, %r23, 2;
	add.s32 	%r20, %r10, %r19;
	ld.shared.f32 	%f15, [%r20];
	max.f32 	%f16, %f14, %f15;
	st.shared.f32 	[%r10], %f16;
$L__BB1_9:
	setp.gt.u32 	%p7, %r11, 3;
	@%p7 bra 	$L__BB1_5;
	setp.ne.s32 	%p8, %r1, 0;
	@%p8 bra 	$L__BB1_12;
	ld.shared.f32 	%f17, [_ZZ6reducePfPKfjbE5cache];
	cvta.to.global.u64 	%rd8, %rd2;
	mul.wide.u32 	%rd9, %r3, 4;
	add.s64 	%rd10, %rd8, %rd9;
	st.global.f32 	[%rd10], %f17;
$L__BB1_12:
	ret;

}
	// .globl	_Z21compute_eyefreq_conesiiiifffffPf
.visible .entry _Z21compute_eyefreq_conesiiiifffffPf(
	.param .u32 _Z21compute_eyefreq_conesiiiifffffPf_param_0,
	.param .u32 _Z21compute_eyefreq_conesiiiifffffPf_param_1,
	.param .u32 _Z21compute_eyefreq_conesiiiifffffPf_param_2,
	.param .u32 _Z21compute_eyefreq_conesiiiifffffPf_param_3,
	.param .f32 _Z21compute_eyefreq_conesiiiifffffPf_param_4,
	.param .f32 _Z21compute_eyefreq_conesiiiifffffPf_param_5,
	.param .f32 _Z21compute_eyefreq_conesiiiifffffPf_param_6,
	.param .f32 _Z21compute_eyefreq_conesiiiifffffPf_param_7,
	.param .f32 _Z21compute_eyefreq_conesiiiifffffPf_param_8,
	.param .u64 .ptr .align 1 _Z21compute_eyefreq_conesiiiifffffPf_param_9
)
{
	.reg .pred 	%p<19>;
	.reg .b32 	%r<36>;
	.reg .b32 	%f<123>;
	.reg .b64 	%rd<5>;

	ld.param.u32 	%r6, [_Z21compute_eyefreq_conesiiiifffffPf_param_0];
	ld.param.u32 	%r7, [_Z21compute_eyefreq_conesiiiifffffPf_param_1];
	ld.param.u32 	%r4, [_Z21compute_eyefreq_conesiiiifffffPf_param_2];
	ld.param.u32 	%r5, [_Z21compute_eyefreq_conesiiiifffffPf_param_3];
	ld.param.f32 	%f7, [_Z21compute_eyefreq_conesiiiifffffPf_param_4];
	ld.param.f32 	%f8, [_Z21compute_eyefreq_conesiiiifffffPf_param_5];
	ld.param.f32 	%f9, [_Z21compute_eyefreq_conesiiiifffffPf_param_6];
	ld.param.f32 	%f10, [_Z21compute_eyefreq_conesiiiifffffPf_param_7];
	ld.param.f32 	%f11, [_Z21compute_eyefreq_conesiiiifffffPf_param_8];
	ld.param.u64 	%rd1, [_Z21compute_eyefreq_conesiiiifffffPf_param_9];
	mov.u32 	%r9, %ctaid.x;
	mov.u32 	%r10, %ntid.x;
	mov.u32 	%r11, %tid.x;
	mad.lo.s32 	%r1, %r9, %r10, %r11;
	mov.u32 	%r12, %ctaid.y;
	mov.u32 	%r13, %ntid.y;
	mov.u32 	%r14, %tid.y;
	mad.lo.s32 	%r15, %r12, %r13, %r14;
	mov.u32 	%r16, %nctaid.y;
	mul.lo.s32 	%r17, %r16, %r13;
	mul.lo.s32 	%r3, %r17, %r1;
	setp.ge.s32 	%p1, %r1, %r6;
	setp.ge.s32 	%p2, %r15, %r7;
	or.pred  	%p3, %p1, %p2;
	@%p3 bra 	$L__BB2_9;
	sub.s32 	%r18, %r1, %r4;
	cvt.rn.f32.s32 	%f13, %r18;
	sub.s32 	%r19, %r15, %r5;
	cvt.rn.f32.s32 	%f14, %r19;
	mul.f32 	%f15, %f14, %f14;
	fma.rn.f32 	%f16, %f13, %f13, %f15;
	sqrt.rn.f32 	%f17, %f16;
	mul.f32 	%f18, %f10, %f17;
	div.rn.f32 	%f19, %f18, %f11;
	abs.f32 	%f20, %f19;
	setp.gt.f32 	%p4, %f20, 0f3F800000;
	rcp.approx.ftz.f32 	%f21, %f20;
	selp.f32 	%f22, %f21, %f20, %p4;
	mul.f32 	%f23, %f22, %f22;
	fma.rn.f32 	%f24, %f23, 0f3B2090AA, 0fBC6BE14F;
	fma.rn.f32 	%f25, %f24, %f23, 0f3D23397E;
	fma.rn.f32 	%f26, %f25, %f23, 0fBD948A7A;
	fma.rn.f32 	%f27, %f26, %f23, 0f3DD76B21;
	fma.rn.f32 	%f28, %f27, %f23, 0fBE111E88;
	fma.rn.f32 	%f29, %f28, %f23, 0f3E4CAF60;
	fma.rn.f32 	%f30, %f29, %f23, 0fBEAAAA27;
	mul.f32 	%f31, %f23, %f30;
	fma.rn.f32 	%f32, %f31, %f22, %f22;
	neg.f32 	%f33, %f32;
	fma.rn.f32 	%f34, 0f3F6EE581, 0f3FD774EB, %f33;
	selp.f32 	%f35, %f34, %f32, %p4;
	setp.num.f32 	%p5, %f20, %f20;
	copysign.f32 	%f36, %f19, %f35;
	selp.f32 	%f37, %f36, %f35, %p5;
	mul.f32 	%f38, %f37, 0f43340000;
	div.rn.f32 	%f39, %f38, 0f40490FDB;
	add.f32 	%f40, %f9, %f39;
	mul.f32 	%f41, %f8, %f40;
	div.rn.f32 	%f42, %f9, %f41;
	rcp.rn.f32 	%f43, %f7;
	setp.lt.f32 	%p6, %f43, 0f00800000;
	mul.f32 	%f44, %f43, 0f4B000000;
	selp.f32 	%f45, %f44, %f43, %p6;
	selp.f32 	%f46, 0fC1B80000, 0f00000000, %p6;
	mov.b32 	%r20, %f45;
	add.s32 	%r21, %r20, -1059760811;
	and.b32  	%r22, %r21, -8388608;
	sub.s32 	%r23, %r20, %r22;
	mov.b32 	%f47, %r23;
	cvt.rn.f32.s32 	%f48, %r22;
	fma.rn.f32 	%f49, %f48, 0f34000000, %f46;
	add.f32 	%f50, %f47, 0fBF800000;
	fma.rn.f32 	%f51, %f50, 0fBE055027, 0f3E1039F6;
	fma.rn.f32 	%f52, %f51, %f50, 0fBDF8CDCC;
	fma.rn.f32 	%f53, %f52, %f50, 0f3E0F2955;
	fma.rn.f32 	%f54, %f53, %f50, 0fBE2AD8B9;
	fma.rn.f32 	%f55, %f54, %f50, 0f3E4CED0B;
	fma.rn.f32 	%f56, %f55, %f50, 0fBE7FFF22;
	fma.rn.f32 	%f57, %f56, %f50, 0f3EAAAA78;
	fma.rn.f32 	%f58, %f57, %f50, 0fBF000000;
	mul.f32 	%f59, %f50, %f58;
	fma.rn.f32 	%f60, %f59, %f50, %f50;
	fma.rn.f32 	%f61, %f49, 0f3F317218, %f60;
	setp.gt.u32 	%p7, %r20, 2139095039;
	fma.rn.f32 	%f62, %f45, 0f7F800000, 0f7F800000;
	selp.f32 	%f63, %f62, %f61, %p7;
	setp.eq.f32 	%p8, %f45, 0f00000000;
	selp.f32 	%f64, 0fFF800000, %f63, %p8;
	mul.f32 	%f1, %f64, %f42;
	abs.f32 	%f2, %f1;
	setp.eq.f32 	%p9, %f1, 0f3F800000;
	mov.f32 	%f122, 0f3F800000;
	@%p9 bra 	$L__BB2_8;
	setp.num.f32 	%p10, %f2, %f2;
	@%p10 bra 	$L__BB2_4;
	mov.f32 	%f121, 0f3E99999A;
	add.rn.f32 	%f122, %f1, %f121;
	bra.uni 	$L__BB2_8;
$L__BB2_4:
	setp.neu.f32 	%p11, %f1, 0f00000000;
	setp.neu.f32 	%p12, %f2, 0f7F800000;
	and.pred  	%p13, %p11, %p12;
	@%p13 bra 	$L__BB2_6;
	add.f32 	%f120, %f1, %f1;
	mov.b32 	%r33, %f120;
	and.b32  	%r34, %r33, 2147483647;
	mov.b32 	%f122, %r34;
	bra.uni 	$L__BB2_8;
$L__BB2_6:
	setp.lt.f32 	%p14, %f2, 0f00800000;
	mul.f32 	%f65, %f2, 0f4B800000;
	selp.f32 	%f66, %f65, %f2, %p14;
	mov.b32 	%r24, %f66;
	add.s32 	%r25, %r24, -1060439283;
	and.b32  	%r26, %r25, -8388608;
	sub.s32 	%r27, %r24, %r26;
	mov.b32 	%f67, %r27;
	cvt.rn.f32.s32 	%f68, %r26;
	selp.f32 	%f69, 0fC1C00000, 0f00000000, %p14;
	fma.rn.f32 	%f70, %f68, 0f34000000, %f69;
	add.f32 	%f71, %f67, 0fBF800000;
	add.f32 	%f72, %f67, 0f3F800000;
	rcp.approx.ftz.f32 	%f73, %f72;
	add.f32 	%f74, %f71, %f71;
	mul.f32 	%f75, %f74, %f73;
	mul.f32 	%f76, %f75, %f75;
	neg.f32 	%f77, %f75;
	sub.f32 	%f78, %f71, %f75;
	add.f32 	%f79, %f78, %f78;
	fma.rn.f32 	%f80, %f77, %f71, %f79;
	mul.rn.f32 	%f81, %f73, %f80;
	fma.rn.f32 	%f82, %f76, 0f3A2C32E4, 0f3B52E7DB;
	fma.rn.f32 	%f83, %f82, %f76, 0f3C93BB73;
	fma.rn.f32 	%f84, %f83, %f76, 0f3DF6384F;
	mul.rn.f32 	%f85, %f84, %f76;
	fma.rn.f32 	%f86, %f75, 0f3FB8AA3B, %f70;
	mul.f32 	%f87, %f85, 0f40400000;
	sub.f32 	%f88, %f70, %f86;
	fma.rn.f32 	%f89, %f75, 0f3FB8AA3B, %f88;
	fma.rn.f32 	%f90, %f81, 0f3FB8AA3B, %f89;
	fma.rn.f32 	%f91, %f75, 0f32A55E34, %f90;
	fma.rn.f32 	%f92, %f87, %f81, %f91;
	fma.rn.f32 	%f93, %f85, %f75, %f92;
	add.rn.f32 	%f94, %f86, %f93;
	mov.f32 	%f95, 0f3E99999A;
	mul.rn.f32 	%f96, %f94, %f95;
	cvt.rni.f32.f32 	%f97, %f96;
	sub.f32 	%f98, %f96, %f97;
	neg.f32 	%f99, %f96;
	fma.rn.f32 	%f100, %f94, 0f3E99999A, %f99;
	neg.f32 	%f101, %f86;
	add.rn.f32 	%f102, %f94, %f101;
	neg.f32 	%f103, %f102;
	add.rn.f32 	%f104, %f93, %f103;
	fma.rn.f32 	%f105, %f104, 0f3E99999A, %f100;
	add.f32 	%f106, %f98, %f105;
	setp.gt.f32 	%p15, %f97, 0f00000000;
	selp.b32 	%r28, 0, -2097152000, %p15;
	setp.geu.f32 	%p16, %f1, 0f00000000;
	setp.lt.f32 	%p17, %f96, 0f00000000;
	selp.f32 	%f107, 0f00000000, 0f7F800000, %p17;
	abs.f32 	%f108, %f96;
	setp.gt.f32 	%p18, %f108, 0f43180000;
	cvt.rzi.s32.f32 	%r29, %f97;
	shl.b32 	%r30, %r29, 23;
	sub.s32 	%r31, %r30, %r28;
	mov.b32 	%f109, %r31;
	add.s32 	%r32, %r28, 2130706432;
	mov.b32 	%f110, %r32;
	fma.rn.f32 	%f111, %f106, 0f391FCB8E, 0f3AAF85ED;
	fma.rn.f32 	%f112, %f111, %f106, 0f3C1D9856;
	fma.rn.f32 	%f113, %f112, %f106, 0f3D6357BB;
	fma.rn.f32 	%f114, %f113, %f106, 0f3E75FDEC;
	fma.rn.f32 	%f115, %f114, %f106, 0f3F317218;
	fma.rn.f32 	%f116, %f115, %f106, 0f3F800000;
	mul.f32 	%f117, %f116, %f110;
	mul.f32 	%f118, %f117, %f109;
	selp.f32 	%f122, %f107, %f118, %p18;
	@%p16 bra 	$L__BB2_8;
	mov.f32 	%f122, 0f7FFFFFFF;
$L__BB2_8:
	add.s32 	%r35, %r3, %r15;
	cvta.to.global.u64 	%rd2, %rd1;
	mul.wide.s32 	%rd3, %r35, 4;
	add.s64 	%rd4, %rd2, %rd3;
	st.global.f32 	[%rd4], %f122;
$L__BB2_9:
	ret;

}
	// .globl	_Z22compute_pyrlevel_conesiiPfS_iS_S_
.visible .entry _Z22compute_pyrlevel_conesiiPfS_iS_S_(
	.param .u32 _Z22compute_pyrlevel_conesiiPfS_iS_S__param_0,
	.param .u32 _Z22compute_pyrlevel_conesiiPfS_iS_S__param_1,
	.param .u64 .ptr .align 1 _Z22compute_pyrlevel_conesiiPfS_iS_S__param_2,
	.param .u64 .ptr .align 1 _Z22compute_pyrlevel_conesiiPfS_iS_S__param_3,
	.param .u32 _Z22compute_pyrlevel_conesiiPfS_iS_S__param_4,
	.param .u64 .ptr .align 1 _Z22compute_pyrlevel_conesiiPfS_iS_S__param_5,
	.param .u64 .ptr .align 1 _Z22compute_pyrlevel_conesiiPfS_iS_S__param_6
)
{
	.reg .pred 	%p<4>;
	.reg .b32 	%r<18>;
	.reg .b32 	%f<14>;
	.reg .b64 	%rd<12>;

	ld.param.u32 	%r3, [_Z22compute_pyrlevel_conesiiPfS_iS_S__param_0];
	ld.param.u32 	%r4, [_Z22compute_pyrlevel_conesiiPfS_iS_S__param_1];
	ld.param.u64 	%rd1, [_Z22compute_pyrlevel_conesiiPfS_iS_S__param_2];
	ld.param.u64 	%rd2, [_Z22compute_pyrlevel_conesiiPfS_iS_S__param_3];
	ld.param.u32 	%r2, [_Z22compute_pyrlevel_conesiiPfS_iS_S__param_4];
	ld.param.u64 	%rd3, [_Z22compute_pyrlevel_conesiiPfS_iS_S__param_5];
	ld.param.u64 	%rd4, [_Z22compute_pyrlevel_conesiiPfS_iS_S__param_6];
	mov.u32 	%r6, %ctaid.x;
	mov.u32 	%r7, %ntid.x;
	mov.u32 	%r8, %tid.x;
	mad.lo.s32 	%r9, %r6, %r7, %r8;
	mov.u32 	%r10, %ctaid.y;
	mov.u32 	%r11, %ntid.y;
	mov.u32 	%r12, %tid.y;
	mad.lo.s32 	%r13, %r10, %r11, %r12;
	mov.u32 	%r15, %nctaid.y;
	mul.lo.s32 	%r16, %r15, %r11;
	mad.lo.s32 	%r1, %r16, %r9, %r13;
	setp.ge.s32 	%p1, %r9, %r3;
	setp.ge.s32 	%p2, %r13, %r4;
	or.pred  	%p3, %p1, %p2;
	@%p3 bra 	$L__BB3_2;
	cvta.to.global.u64 	%rd5, %rd3;
	cvta.to.global.u64 	%rd6, %rd1;
	cvta.to.global.u64 	%rd7, %rd2;
	cvta.to.global.u64 	%rd8, %rd4;
	mul.wide.s32 	%rd9, %r1, 4;
	add.s64 	%rd10, %rd5, %rd9;
	ld.global.f32 	%f1, [%rd10];
	ld.global.f32 	%f2, [%rd6];
	sub.f32 	%f3, %f1, %f2;
	ld.global.f32 	%f4, [%rd7];
	sub.f32 	%f5, %f4, %f2;
	div.rn.f32 	%f6, %f3, %f5;
	mov.f32 	%f7, 0f3F800000;
	sub.f32 	%f8, %f7, %f6;
	cvt.rn.f32.s32 	%f9, %r2;
	add.s32 	%r17, %r2, -1;
	cvt.rn.f32.s32 	%f10, %r17;
	mul.f32 	%f11, %f8, %f10;
	min.f32 	%f12, %f9, %f11;
	max.f32 	%f13, %f12, 0f00000000;
	add.s64 	%rd11, %rd8, %rd9;
	st.global.f32 	[%rd11], %f13;
$L__BB3_2:
	ret;

}
	// .globl	_Z20compute_eyefreq_rodsiiiiPf
.visible .entry _Z20compute_eyefreq_rodsiiiiPf(
	.param .u32 _Z20compute_eyefreq_rodsiiiiPf_param_0,
	.param .u32 _Z20compute_eyefreq_rodsiiiiPf_param_1,
	.param .u32 _Z20compute_eyefreq_rodsiiiiPf_param_2,
	.param .u32 _Z20compute_eyefreq_rodsiiiiPf_param_3,
	.param .u64 .ptr .align 1 _Z20compute_eyefreq_rodsiiiiPf_param_4
)
{
	.reg .pred 	%p<4>;
	.reg .b32 	%r<21>;
	.reg .b32 	%f<11>;
	.reg .b64 	%rd<5>;

	ld.param.u32 	%r6, [_Z20compute_eyefreq_rodsiiiiPf_param_0];
	ld.param.u32 	%r7, [_Z20compute_eyefreq_rodsiiiiPf_param_1];
	ld.param.u32 	%r4, [_Z20compute_eyefreq_rodsiiiiPf_param_2];
	ld.param.u32 	%r5, [_Z20compute_eyefreq_rodsiiiiPf_param_3];
	ld.param.u64 	%rd1, [_Z20compute_eyefreq_rodsiiiiPf_param_4];
	mov.u32 	%r9, %ctaid.x;
	mov.u32 	%r10, %ntid.x;
	mov.u32 	%r11, %tid.x;
	mad.lo.s32 	%r1, %r9, %r10, %r11;
	mov.u32 	%r12, %ctaid.y;
	mov.u32 	%r13, %ntid.y;
	mov.u32 	%r14, %tid.y;
	mad.lo.s32 	%r15, %r12, %r13, %r14;
	mov.u32 	%r16, %nctaid.y;
	mul.lo.s32 	%r17, %r16, %r13;
	mul.lo.s32 	%r3, %r17, %r1;
	setp.ge.s32 	%p1, %r1, %r6;
	setp.ge.s32 	%p2, %r15, %r7;
	or.pred  	%p3, %p1, %p2;
	@%p3 bra 	$L__BB4_2;
	cvta.to.global.u64 	%rd2, %rd1;
	sub.s32 	%r18, %r1, %r4;
	cvt.rn.f32.s32 	%f1, %r18;
	sub.s32 	%r19, %r15, %r5;
	cvt.rn.f32.s32 	%f2, %r19;
	mul.f32 	%f3, %f2, %f2;
	fma.rn.f32 	%f4, %f1, %f1, %f3;
	sqrt.rn.f32 	%f5, %f4;
	fma.rn.f32 	%f6, %f5, 0f2EC34DD6, 0fB434F26D;
	fma.rn.f32 	%f7, %f5, %f6, 0f38E7B180;
	fma.rn.f32 	%f8, %f5, %f7, 0fBD027B70;
	fma.rn.f32 	%f9, %f5, %f8, 0f407001A3;
	fma.rn.f32 	%f10, %f5, %f9, 0fC041CFAB;
	add.s32 	%r20, %r3, %r15;
	mul.wide.s32 	%rd3, %r20, 4;
	add.s64 	%rd4, %rd2, %rd3;
	st.global.f32 	[%rd4], %f10;
$L__BB4_2:
	ret;

}
	// .globl	_Z21compute_pyrlevel_rodsiiPfiS_S_
.visible .entry _Z21compute_pyrlevel_rodsiiPfiS_S_(
	.param .u32 _Z21compute_pyrlevel_rodsiiPfiS_S__param_0,
	.param .u32 _Z21compute_pyrlevel_rodsiiPfiS_S__param_1,
	.param .u64 .ptr .align 1 _Z21compute_pyrlevel_rodsiiPfiS_S__param_2,
	.param .u32 _Z21compute_pyrlevel_rodsiiPfiS_S__param_3,
	.param .u64 .ptr .align 1 _Z21compute_pyrlevel_rodsiiPfiS_S__param_4,
	.param .u64 .ptr .align 1 _Z21compute_pyrlevel_rodsiiPfiS_S__param_5
)
{
	.reg .pred 	%p<4>;
	.reg .b32 	%r<17>;
	.reg .b32 	%f<10>;
	.reg .b64 	%rd<10>;

	ld.param.u32 	%r3, [_Z21compute_pyrlevel_rodsiiPfiS_S__param_0];
	ld.param.u32 	%r4, [_Z21compute_pyrlevel_rodsiiPfiS_S__param_1];
	ld.param.u64 	%rd1, [_Z21compute_pyrlevel_rodsiiPfiS_S__param_2];
	ld.param.u32 	%r2, [_Z21compute_pyrlevel_rodsiiPfiS_S__param_3];
	ld.param.u64 	%rd2, [_Z21compute_pyrlevel_rodsiiPfiS_S__param_4];
	ld.param.u64 	%rd3, [_Z21compute_pyrlevel_rodsiiPfiS_S__param_5];
	mov.u32 	%r6, %ctaid.x;
	mov.u32 	%r7, %ntid.x;
	mov.u32 	%r8, %tid.x;
	mad.lo.s32 	%r9, %r6, %r7, %r8;
	mov.u32 	%r10, %ctaid.y;
	mov.u32 	%r11, %ntid.y;
	mov.u32 	%r12, %tid.y;
	mad.lo.s32 	%r13, %r10, %r11, %r12;
	mov.u32 	%r15, %nctaid.y;
	mul.lo.s32 	%r16, %r15, %r11;
	mad.lo.s32 	%r1, %r16, %r9, %r13;
	setp.ge.s32 	%p1, %r9, %r3;
	setp.ge.s32 	%p2, %r13, %r4;
	or.pred  	%p3, %p1, %p2;
	@%p3 bra 	$L__BB5_2;
	cvta.to.global.u64 	%rd4, %rd2;
	cvta.to.global.u64 	%rd5, %rd1;
	cvta.to.global.u64 	%rd6, %rd3;
	mul.wide.s32 	%rd7, %r1, 4;
	add.s64 	%rd8, %rd4, %rd7;
	ld.global.f32 	%f1, [%rd8];
	ld.global.f32 	%f2, [%rd5];
	div.rn.f32 	%f3, %f1, %f2;
	mov.f32 	%f4, 0f3F800000;
	sub.f32 	%f5, %f4, %f3;
	cvt.rn.f32.s32 	%f6, %r2;
	fma.rn.f32 	%f7, %f5, %f6, 0f40000000;
	min.f32 	%f8, %f6, %f7;
	max.f32 	%f9, %f8, 0f00000000;
	add.s64 	%rd9, %rd6, %rd7;
	st.global.f32 	[%rd9], %f9;
$L__BB5_2:
	ret;

}


// ===== COMPILED SASS (sm_100) =====

	.target	sm_100

	.elftype	@"ET_EXEC"


//--------------------- .note.nv.tkinfo           --------------------------
	.section	.note.nv.tkinfo,"",@"SHT_NOTE"
	.sectionflags	@"SHF_NOTE_NV_TKINFO"
	.tkinfo
        /*0018*/ 	.word	0x00000002
        /*0030*/ 	.string	""
        /*0030*/ 	.string	"ptxas"
        /*0030*/ 	.string	"Cuda compilation tools, release 13.0, V13.0.88"
        /*0030*/ 	.string	"Build cuda_13.0.r13.0/compiler.36424714_0"
        /*0030*/ 	.string	"-arch sm_100 -m 64 "



//--------------------- .note.nv.cuinfo           --------------------------
	.section	.note.nv.cuinfo,"",@"SHT_NOTE"
	.sectionflags	@"SHF_NOTE_NV_CUINFO"
        /*0018*/ 	.short	0x0002
        /*001a*/ 	.short	0x0064
        /*001c*/ 	.short	0x0082
	.zero		2


//--------------------- .nv.info                  --------------------------
	.section	.nv.info,"",@"SHT_CUDA_INFO"
	.align	4


	//----- nvinfo : EIATTR_REGCOUNT
	.align		4
        /*0000*/ 	.byte	0x04, 0x2f
        /*0002*/ 	.short	(.L_1 - .L_0)
	.align		4
.L_0:
        /*0004*/ 	.word	index@(_Z23interpolate_bicubic_GPUPfPKfS1_mmmm)
        /*0008*/ 	.word	0x00000028


	//----- nvinfo : EIATTR_FRAME_SIZE
	.align		4
.L_1:
        /*000c*/ 	.byte	0x04, 0x11
        /*000e*/ 	.short	(.L_3 - .L_2)
	.align		4
.L_2:
        /*0010*/ 	.word	index@(_Z23interpolate_bicubic_GPUPfPKfS1_mmmm)
        /*0014*/ 	.word	0x00000000


	//----- nvinfo : EIATTR_REGCOUNT
	.align		4
.L_3:
        /*0018*/ 	.byte	0x04, 0x2f
        /*001a*/ 	.short	(.L_5 - .L_4)
	.align		4
.L_4:
        /*001c*/ 	.word	index@(_Z6reducePfPKfjb)
        /*0020*/ 	.word	0x0000000e


	//----- nvinfo : EIATTR_FRAME_SIZE
	.align		4
.L_5:
        /*0024*/ 	.byte	0x04, 0x11
        /*0026*/ 	.short	(.L_7 - .L_6)
	.align		4
.L_6:
        /*0028*/ 	.word	index@(_Z6reducePfPKfjb)
        /*002c*/ 	.word	0x00000000


	//----- nvinfo : EIATTR_REGCOUNT
	.align		4
.L_7:
        /*0030*/ 	.byte	0x04, 0x2f
        /*0032*/ 	.short	(.L_9 - .L_8)
	.align		4
.L_8:
        /*0034*/ 	.word	index@(_Z21compute_eyefreq_conesiiiifffffPf)
        /*0038*/ 	.word	0x00000011


	//----- nvinfo : EIATTR_FRAME_SIZE
	.align		4
.L_9:
        /*003c*/ 	.byte	0x04, 0x11
        /*003e*/ 	.short	(.L_11 - .L_10)
	.align		4
.L_10:
        /*0040*/ 	.word	index@($__internal_5_$__cuda_sm3x_div_rn_noftz_f32_slowpath)
        /*0044*/ 	.word	0x00000000


	//----- nvinfo : EIATTR_FRAME_SIZE
	.align		4
.L_11:
        /*0048*/ 	.byte	0x04, 0x11
        /*004a*/ 	.short	(.L_13 - .L_12)
	.align		4
.L_12:
        /*004c*/ 	.word	index@($__internal_4_$__cuda_sm20_sqrt_rn_f32_slowpath)
        /*0050*/ 	.word	0x00000000


	//----- nvinfo : EIATTR_FRAME_SIZE
	.align		4
.L_13:
        /*0054*/ 	.byte	0x04, 0x11
        /*0056*/ 	.short	(.L_15 - .L_14)
	.align		4
.L_14:
        /*0058*/ 	.word	index@($__internal_3_$__cuda_sm20_rcp_rn_f32_slowpath)
        /*005c*/ 	.word	0x00000000


	//----- nvinfo : EIATTR_FRAME_SIZE
	.align		4
.L_15:
        /*0060*/ 	.byte	0x04, 0x11
        /*0062*/ 	.short	(.L_17 - .L_16)
	.align		4
.L_16:
        /*0064*/ 	.word	index@(_Z21compute_eyefreq_conesiiiifffffPf)
        /*0068*/ 	.word	0x00000000


	//----- nvinfo : EIATTR_REGCOUNT
	.align		4
.L_17:
        /*006c*/ 	.byte	0x04, 0x2f
        /*006e*/ 	.short	(.L_19 - .L_18)
	.align		4
.L_18:
        /*0070*/ 	.word	index@(_Z22compute_pyrlevel_conesiiPfS_iS_S_)
        /*0074*/ 	.word	0x00000010


	//----- nvinfo : EIATTR_FRAME_SIZE
	.align		4
.L_19:
        /*0078*/ 	.byte	0x04, 0x11
        /*007a*/ 	.short	(.L_21 - .L_20)
	.align		4
.L_20:
        /*007c*/ 	.word	index@($__internal_2_$__cuda_sm3x_div_rn_noftz_f32_slowpath)
        /*0080*/ 	.word	0x00000000


	//----- nvinfo : EIATTR_FRAME_SIZE
	.align		4
.L_21:
        /*0084*/ 	.byte	0x04, 0x11
        /*0086*/ 	.short	(.L_23 - .L_22)
	.align		4
.L_22:
        /*0088*/ 	.word	index@(_Z22compute_pyrlevel_conesiiPfS_iS_S_)
        /*008c*/ 	.word	0x00000000


	//----- nvinfo : EIATTR_REGCOUNT
	.align		4
.L_23:
        /*0090*/ 	.byte	0x04, 0x2f
        /*0092*/ 	.short	(.L_25 - .L_24)
	.align		4
.L_24:
        /*0094*/ 	.word	index@(_Z20compute_eyefreq_rodsiiiiPf)
        /*0098*/ 	.word	0x0000000c


	//----- nvinfo : EIATTR_FRAME_SIZE
	.align		4
.L_25:
        /*009c*/ 	.byte	0x04, 0x11
        /*009e*/ 	.short	(.L_27 - .L_26)
	.align		4
.L_26:
        /*00a0*/ 	.word	index@($__internal_1_$__cuda_sm20_sqrt_rn_f32_slowpath)
        /*00a4*/ 	.word	0x00000000


	//----- nvinfo : EIATTR_FRAME_SIZE
	.align		4
.L_27:
        /*00a8*/ 	.byte	0x04, 0x11
        /*00aa*/ 	.short	(.L_29 - .L_28)
	.align		4
.L_28:
        /*00ac*/ 	.word	index@(_Z20compute_eyefreq_rodsiiiiPf)
        /*00b0*/ 	.word	0x00000000


	//----- nvinfo : EIATTR_REGCOUNT
	.align		4
.L_29:
        /*00b4*/ 	.byte	0x04, 0x2f
        /*00b6*/ 	.short	(.L_31 - .L_30)
	.align		4
.L_30:
        /*00b8*/ 	.word	index@(_Z21compute_pyrlevel_rodsiiPfiS_S_)
        /*00bc*/ 	.word	0x00000010


	//----- nvinfo : EIATTR_FRAME_SIZE
	.align		4
.L_31:
        /*00c0*/ 	.byte	0x04, 0x11
        /*00c2*/ 	.short	(.L_33 - .L_32)
	.align		4
.L_32:
        /*00c4*/ 	.word	index@($__internal_0_$__cuda_sm3x_div_rn_noftz_f32_slowpath)
        /*00c8*/ 	.word	0x00000000


	//----- nvinfo : EIATTR_FRAME_SIZE
	.align		4
.L_33:
        /*00cc*/ 	.byte	0x04, 0x11
        /*00ce*/ 	.short	(.L_35 - .L_34)
	.align		4
.L_34:
        /*00d0*/ 	.word	index@(_Z21compute_pyrlevel_rodsiiPfiS_S_)
        /*00d4*/ 	.word	0x00000000


	//----- nvinfo : EIATTR_MIN_STACK_SIZE
	.align		4
.L_35:
        /*00d8*/ 	.byte	0x04, 0x12
        /*00da*/ 	.short	(.L_37 - .L_36)
	.align		4
.L_36:
        /*00dc*/ 	.word	index@(_Z21compute_pyrlevel_rodsiiPfiS_S_)
        /*00e0*/ 	.word	0x00000000


	//----- nvinfo : EIATTR_MIN_STACK_SIZE
	.align		4
.L_37:
        /*00e4*/ 	.byte	0x04, 0x12
        /*00e6*/ 	.short	(.L_39 - .L_38)
	.align		4
.L_38:
        /*00e8*/ 	.word	index@(_Z20compute_eyefreq_rodsiiiiPf)
        /*00ec*/ 	.word	0x00000000


	//----- nvinfo : EIATTR_MIN_STACK_SIZE
	.align		4
.L_39:
        /*00f0*/ 	.byte	0x04, 0x12
        /*00f2*/ 	.short	(.L_41 - .L_40)
	.align		4
.L_40:
        /*00f4*/ 	.word	index@(_Z22compute_pyrlevel_conesiiPfS_iS_S_)
        /*00f8*/ 	.word	0x00000000


	//----- nvinfo : EIATTR_MIN_STACK_SIZE
	.align		4
.L_41:
        /*00fc*/ 	.byte	0x04, 0x12
        /*00fe*/ 	.short	(.L_43 - .L_42)
	.align		4
.L_42:
        /*0100*/ 	.word	index@(_Z21compute_eyefreq_conesiiiifffffPf)
        /*0104*/ 	.word	0x00000000


	//----- nvinfo : EIATTR_MIN_STACK_SIZE
	.align		4
.L_43:
        /*0108*/ 	.byte	0x04, 0x12
        /*010a*/ 	.short	(.L_45 - .L_44)
	.align		4
.L_44:
        /*010c*/ 	.word	index@(_Z6reducePfPKfjb)
        /*0110*/ 	.word	0x00000000


	//----- nvinfo : EIATTR_MIN_STACK_SIZE
	.align		4
.L_45:
        /*0114*/ 	.byte	0x04, 0x12
        /*0116*/ 	.short	(.L_47 - .L_46)
	.align		4
.L_46:
        /*0118*/ 	.word	index@(_Z23interpolate_bicubic_GPUPfPKfS1_mmmm)
        /*011c*/ 	.word	0x00000000
.L_47:


//--------------------- .nv.compat                --------------------------
	.section	.nv.compat,"",@"SHT_CUDA_COMPAT_INFO"
	.align	4
        /*0000*/ 	.byte	0x02, 0x09, 0x00, 0x00, 0x02, 0x02, 0x01, 0x00, 0x02, 0x05, 0x05, 0x00, 0x03, 0x07, 0x01, 0x01
        /*0010*/ 	.byte	0x02, 0x03, 0x00, 0x00, 0x02, 0x06, 0x01, 0x00, 0x04, 0x0b, 0x08, 0x00, 0x01, 0x00, 0x00, 0x00
        /*0020*/ 	.byte	0x00, 0x00, 0x00, 0x00


//--------------------- .nv.info._Z21compute_pyrlevel_rodsiiPfiS_S_ --------------------------
	.section	.nv.info._Z21compute_pyrlevel_rodsiiPfiS_S_,"",@"SHT_CUDA_INFO"
	.sectionflags	@""
	.align	4


	//----- nvinfo : EIATTR_CUDA_API_VERSION
	.align		4
        /*0000*/ 	.byte	0x04, 0x37
        /*0002*/ 	.short	(.L_49 - .L_48)
.L_48:
        /*0004*/ 	.word	0x00000082


	//----- nvinfo : EIATTR_KPARAM_INFO
	.align		4
.L_49:
        /*0008*/ 	.byte	0x04, 0x17
        /*000a*/ 	.short	(.L_51 - .L_50)
.L_50:
        /*000c*/ 	.word	0x00000000
        /*0010*/ 	.short	0x0005
        /*0012*/ 	.short	0x0020
        /*0014*/ 	.byte	0x00, 0xf5, 0x21, 0x00


	//----- nvinfo : EIATTR_KPARAM_INFO
	.align		4
.L_51:
        /*0018*/ 	.byte	0x04, 0x17
        /*001a*/ 	.short	(.L_53 - .L_52)
.L_52:
        /*001c*/ 	.word	0x00000000
        /*0020*/ 	.short	0x0004
        /*0022*/ 	.short	0x0018
        /*0024*/ 	.byte	0x00, 0xf5, 0x21, 0x00


	//----- nvinfo : EIATTR_KPARAM_INFO
	.align		4
.L_53:
        /*0028*/ 	.byte	0x04, 0x17
        /*002a*/ 	.short	(.L_55 - .L_54)
.L_54:
        /*002c*/ 	.word	0x00000000
        /*0030*/ 	.short	0x0003
        /*0032*/ 	.short	0x0010
        /*0034*/ 	.byte	0x00, 0xf0, 0x11, 0x00


	//----- nvinfo : EIATTR_KPARAM_INFO
	.align		4
.L_55:
        /*0038*/ 	.byte	0x04, 0x17
        /*003a*/ 	.short	(.L_57 - .L_56)
.L_56:
        /*003c*/ 	.word	0x00000000
        /*0040*/ 	.short	0x0002
        /*0042*/ 	.short	0x0008
        /*0044*/ 	.byte	0x00, 0xf5, 0x21, 0x00


	//----- nvinfo : EIATTR_KPARAM_INFO
	.align		4
.L_57:
        /*0048*/ 	.byte	0x04, 0x17
        /*004a*/ 	.short	(.L_59 - .L_58)
.L_58:
        /*004c*/ 	.word	0x00000000
        /*0050*/ 	.short	0x0001
        /*0052*/ 	.short	0x0004
        /*0054*/ 	.byte	0x00, 0xf0, 0x11, 0x00


	//----- nvinfo : EIATTR_KPARAM_INFO
	.align		4
.L_59:
        /*0058*/ 	.byte	0x04, 0x17
        /*005a*/ 	.short	(.L_61 - .L_60)
.L_60:
        /*005c*/ 	.word	0x00000000
        /*0060*/ 	.short	0x0000
        /*0062*/ 	.short	0x0000
        /*0064*/ 	.byte	0x00, 0xf0, 0x11, 0x00


	//----- nvinfo : EIATTR_SPARSE_MMA_MASK
	.align		4
.L_61:
        /*0068*/ 	.byte	0x03, 0x50
        /*006a*/ 	.short	0x0000


	//----- nvinfo : EIATTR_MAXREG_COUNT
	.align		4
        /*006c*/ 	.byte	0x03, 0x1b
        /*006e*/ 	.short	0x00ff


	//----- nvinfo : EIATTR_MERCURY_ISA_VERSION
	.align		4
        /*0070*/ 	.byte	0x03, 0x5f
        /*0072*/ 	.short	0x0101


	//----- nvinfo : EIATTR_VRC_CTA_INIT_COUNT
	.align		4
        /*0074*/ 	.byte	0x02, 0x4a
	.zero		1
	.zero		1


	//----- nvinfo : EIATTR_EXIT_INSTR_OFFSETS
	.align		4
        /*0078*/ 	.byte	0x04, 0x1c
        /*007a*/ 	.short	(.L_63 - .L_62)


	//   ....[0]....
.L_62:
        /*007c*/ 	.word	0x000000e0


	//   ....[1]....
        /*0080*/ 	.word	0x000002c0


	//----- nvinfo : EIATTR_CRS_STACK_SIZE
	.align		4
.L_63:
        /*0084*/ 	.byte	0x04, 0x1e
        /*0086*/ 	.short	(.L_65 - .L_64)
.L_64:
        /*0088*/ 	.word	0x00000000


	//----- nvinfo : EIATTR_CBANK_PARAM_SIZE
	.align		4
.L_65:
        /*008c*/ 	.byte	0x03, 0x19
        /*008e*/ 	.short	0x0028


	//----- nvinfo : EIATTR_PARAM_CBANK
	.align		4
        /*0090*/ 	.byte	0x04, 0x0a
        /*0092*/ 	.short	(.L_67 - .L_66)
	.align		4
.L_66:
        /*0094*/ 	.word	index@(.nv.constant0._Z21compute_pyrlevel_rodsiiPfiS_S_)
        /*0098*/ 	.short	0x0380
        /*009a*/ 	.short	0x0028


	//----- nvinfo : EIATTR_SW_WAR
	.align		4
.L_67:
        /*009c*/ 	.byte	0x04, 0x36
        /*009e*/ 	.short	(.L_69 - .L_68)
.L_68:
        /*00a0*/ 	.word	0x00000008
.L_69:


//--------------------- .nv.info._Z20compute_eyefreq_rodsiiiiPf --------------------------
	.section	.nv.info._Z20compute_eyefreq_rodsiiiiPf,"",@"SHT_CUDA_INFO"
	.sectionflags	@""
	.align	4


	//----- nvinfo : EIATTR_CUDA_API_VERSION
	.align		4
        /*0000*/ 	.byte	0x04, 0x37
        /*0002*/ 	.short	(.L_71 - .L_70)
.L_70:
        /*0004*/ 	.word	0x00000082


	//----- nvinfo : EIATTR_KPARAM_INFO
	.align		4
.L_71:
        /*0008*/ 	.byte	0x04, 0x17
        /*000a*/ 	.short	(.L_73 - .L_72)
.L_72:
        /*000c*/ 	.word	0x00000000
        /*0010*/ 	.short	0x0004
        /*0012*/ 	.short	0x0010
        /*0014*/ 	.byte	0x00, 0xf5, 0x21, 0x00


	//----- nvinfo : EIATTR_KPARAM_INFO
	.align		4
.L_73:
        /*0018*/ 	.byte	0x04, 0x17
        /*001a*/ 	.short	(.L_75 - .L_74)
.L_74:
        /*001c*/ 	.word	0x00000000
        /*0020*/ 	.short	0x0003
        /*0022*/ 	.short	0x000c
        /*0024*/ 	.byte	0x00, 0xf0, 0x11, 0x00


	//----- nvinfo : EIATTR_KPARAM_INFO
	.align		4
.L_75:
        /*0028*/ 	.byte	0x04, 0x17
        /*002a*/ 	.short	(.L_77 - .L_76)
.L_76:
        /*002c*/ 	.word	0x00000000
        /*0030*/ 	.short	0x0002
        /*0032*/ 	.short	0x0008
        /*0034*/ 	.byte	0x00, 0xf0, 0x11, 0x00


	//----- nvinfo : EIATTR_KPARAM_INFO
	.align		4
.L_77:
        /*0038*/ 	.byte	0x04, 0x17
        /*003a*/ 	.short	(.L_79 - .L_78)
.L_78:
        /*003c*/ 	.word	0x00000000
        /*0040*/ 	.short	0x0001
        /*0042*/ 	.short	0x0004
        /*0044*/ 	.byte	0x00, 0xf0, 0x11, 0x00


	//----- nvinfo : EIATTR_KPARAM_INFO
	.align		4
.L_79:
        /*0048*/ 	.byte	0x04, 0x17
        /*004a*/ 	.short	(.L_81 - .L_80)
.L_80:
        /*004c*/ 	.word	0x00000000
        /*0050*/ 	.short	0x0000
        /*0052*/ 	.short	0x0000
        /*0054*/ 	.byte	0x00, 0xf0, 0x11, 0x00


	//----- nvinfo : EIATTR_SPARSE_MMA_MASK
	.align		4
.L_81:
        /*0058*/ 	.byte	0x03, 0x50
        /*005a*/ 	.short	0x0000


	//----- nvinfo : EIATTR_MAXREG_COUNT
	.align		4
        /*005c*/ 	.byte	0x03, 0x1b
        /*005e*/ 	.short	0x00ff


	//----- nvinfo : EIATTR_MERCURY_ISA_VERSION
	.align		4
        /*0060*/ 	.byte	0x03, 0x5f
        /*0062*/ 	.short	0x0101


	//----- nvinfo : EIATTR_VRC_CTA_INIT_COUNT
	.align		4
        /*0064*/ 	.byte	0x02, 0x4a
	.zero		1
	.zero		1


	//----- nvinfo : EIATTR_EXIT_INSTR_OFFSETS
	.align		4
        /*0068*/ 	.byte	0x04, 0x1c
        /*006a*/ 	.short	(.L_83 - .L_82)


	//   ....[0]....
.L_82:
        /*006c*/ 	.word	0x000000e0


	//   ....[1]....
        /*0070*/ 	.word	0x000002f0


	//----- nvinfo : EIATTR_CRS_STACK_SIZE
	.align		4
.L_83:
        /*0074*/ 	.byte	0x04, 0x1e
        /*0076*/ 	.short	(.L_85 - .L_84)
.L_84:
        /*0078*/ 	.word	0x00000000


	//----- nvinfo : EIATTR_CBANK_PARAM_SIZE
	.align		4
.L_85:
        /*007c*/ 	.byte	0x03, 0x19
        /*007e*/ 	.short	0x0018


	//----- nvinfo : EIATTR_PARAM_CBANK
	.align		4
        /*0080*/ 	.byte	0x04, 0x0a
        /*0082*/ 	.short	(.L_87 - .L_86)
	.align		4
.L_86:
        /*0084*/ 	.word	index@(.nv.constant0._Z20compute_eyefreq_rodsiiiiPf)
        /*0088*/ 	.short	0x0380
        /*008a*/ 	.short	0x0018


	//----- nvinfo : EIATTR_SW_WAR
	.align		4
.L_87:
        /*008c*/ 	.byte	0x04, 0x36
        /*008e*/ 	.short	(.L_89 - .L_88)
.L_88:
        /*0090*/ 	.word	0x00000008
.L_89:


//--------------------- .nv.info._Z22compute_pyrlevel_conesiiPfS_iS_S_ --------------------------
	.section	.nv.info._Z22compute_pyrlevel_conesiiPfS_iS_S_,"",@"SHT_CUDA_INFO"
	.sectionflags	@""
	.align	4


	//----- nvinfo : EIATTR_CUDA_API_VERSION
	.align		4
        /*0000*/ 	.byte	0x04, 0x37
        /*0002*/ 	.short	(.L_91 - .L_90)
.L_90:
        /*0004*/ 	.word	0x00000082


	//----- nvinfo : EIATTR_KPARAM_INFO
	.align		4
.L_91:
        /*0008*/ 	.byte	0x04, 0x17
        /*000a*/ 	.short	(.L_93 - .L_92)
.L_92:
        /*000c*/ 	.word	0x00000000
        /*0010*/ 	.short	0x0006
        /*0012*/ 	.short	0x0028
        /*0014*/ 	.byte	0x00, 0xf5, 0x21, 0x00


	//----- nvinfo : EIATTR_KPARAM_INFO
	.align		4
.L_93:
        /*0018*/ 	.byte	0x04, 0x17
        /*001a*/ 	.short	(.L_95 - .L_94)
.L_94:
        /*001c*/ 	.word	0x00000000
        /*0020*/ 	.short	0x0005
        /*0022*/ 	.short	0x0020
        /*0024*/ 	.byte	0x00, 0xf5, 0x21, 0x00


	//----- nvinfo : EIATTR_KPARAM_INFO
	.align		4
.L_95:
        /*0028*/ 	.byte	0x04, 0x17
        /*002a*/ 	.short	(.L_97 - .L_96)
.L_96:
        /*002c*/ 	.word	0x00000000
        /*0030*/ 	.short	0x0004
        /*0032*/ 	.short	0x0018
        /*0034*/ 	.byte	0x00, 0xf0, 0x11, 0x00


	//----- nvinfo : EIATTR_KPARAM_INFO
	.align		4
.L_97:
        /*0038*/ 	.byte	0x04, 0x17
        /*003a*/ 	.short	(.L_99 - .L_98)
.L_98:
        /*003c*/ 	.word	0x00000000
        /*0040*/ 	.short	0x0003
        /*0042*/ 	.short	0x0010
        /*0044*/ 	.byte	0x00, 0xf5, 0x21, 0x00


	//----- nvinfo : EIATTR_KPARAM_INFO
	.align		4
.L_99:
        /*0048*/ 	.byte	0x04, 0x17
        /*004a*/ 	.short	(.L_101 - .L_100)
.L_100:
        /*004c*/ 	.word	0x00000000
        /*0050*/ 	.short	0x0002
        /*0052*/ 	.short	0x0008
        /*0054*/ 	.byte	0x00, 0xf5, 0x21, 0x00


	//----- nvinfo : EIATTR_KPARAM_INFO
	.align		4
.L_101:
        /*0058*/ 	.byte	0x04, 0x17
        /*005a*/ 	.short	(.L_103 - .L_102)
.L_102:
        /*005c*/ 	.word	0x00000000
        /*0060*/ 	.short	0x0001
        /*0062*/ 	.short	0x0004
        /*0064*/ 	.byte	0x00, 0xf0, 0x11, 0x00


	//----- nvinfo : EIATTR_KPARAM_INFO
	.align		4
.L_103:
        /*0068*/ 	.byte	0x04, 0x17
        /*006a*/ 	.short	(.L_105 - .L_104)
.L_104:
        /*006c*/ 	.word	0x00000000
        /*0070*/ 	.short	0x0000
        /*0072*/ 	.short	0x0000
        /*0074*/ 	.byte	0x00, 0xf0, 0x11, 0x00


	//----- nvinfo : EIATTR_SPARSE_MMA_MASK
	.align		4
.L_105:
        /*0078*/ 	.byte	0x03, 0x50
        /*007a*/ 	.short	0x0000


	//----- nvinfo : EIATTR_MAXREG_COUNT
	.align		4
        /*007c*/ 	.byte	0x03, 0x1b
        /*007e*/ 	.short	0x00ff


	//----- nvinfo : EIATTR_MERCURY_ISA_VERSION
	.align		4
        /*0080*/ 	.byte	0x03, 0x5f
        /*0082*/ 	.short	0x0101


	//----- nvinfo : EIATTR_VRC_CTA_INIT_COUNT
	.align		4
        /*0084*/ 	.byte	0x02, 0x4a
	.zero		1
	.zero		1


	//----- nvinfo : EIATTR_EXIT_INSTR_OFFSETS
	.align		4
        /*0088*/ 	.byte	0x04, 0x1c
        /*008a*/ 	.short	(.L_107 - .L_106)


	//   ....[0]....
.L_106:
        /*008c*/ 	.word	0x000000e0


	//   ....[1]....
        /*0090*/ 	.word	0x00000320


	//----- nvinfo : EIATTR_CRS_STACK_SIZE
	.align		4
.L_107:
        /*0094*/ 	.byte	0x04, 0x1e
        /*0096*/ 	.short	(.L_109 - .L_108)
.L_108:
        /*0098*/ 	.word	0x00000000


	//----- nvinfo : EIATTR_CBANK_PARAM_SIZE
	.align		4
.L_109:
        /*009c*/ 	.byte	0x03, 0x19
        /*009e*/ 	.short	0x0030


	//----- nvinfo : EIATTR_PARAM_CBANK
	.align		4
        /*00a0*/ 	.byte	0x04, 0x0a
        /*00a2*/ 	.short	(.L_111 - .L_110)
	.align		4
.L_110:
        /*00a4*/ 	.word	index@(.nv.constant0._Z22compute_pyrlevel_conesiiPfS_iS_S_)
        /*00a8*/ 	.short	0x0380
        /*00aa*/ 	.short	0x0030


	//----- nvinfo : EIATTR_SW_WAR
	.align		4
.L_111:
        /*00ac*/ 	.byte	0x04, 0x36
        /*00ae*/ 	.short	(.L_113 - .L_112)
.L_112:
        /*00b0*/ 	.word	0x00000008
.L_113:


//--------------------- .nv.info._Z21compute_eyefreq_conesiiiifffffPf --------------------------
	.section	.nv.info._Z21compute_eyefreq_conesiiiifffffPf,"",@"SHT_CUDA_INFO"
	.sectionflags	@""
	.align	4


	//----- nvinfo : EIATTR_CUDA_API_VERSION
	.align		4
        /*0000*/ 	.byte	0x04, 0x37
        /*0002*/ 	.short	(.L_115 - .L_114)
.L_114:
        /*0004*/ 	.word	0x00000082


	//----- nvinfo : EIATTR_KPARAM_INFO
	.align		4
.L_115:
        /*0008*/ 	.byte	0x04, 0x17
        /*000a*/ 	.short	(.L_117 - .L_116)
.L_116:
        /*000c*/ 	.word	0x00000000
        /*0010*/ 	.short	0x0009
        /*0012*/ 	.short	0x0028
        /*0014*/ 	.byte	0x00, 0xf5, 0x21, 0x00


	//----- nvinfo : EIATTR_KPARAM_INFO
	.align		4
.L_117:
        /*0018*/ 	.byte	0x04, 0x17
        /*001a*/ 	.short	(.L_119 - .L_118)
.L_118:
        /*001c*/ 	.word	0x00000000
        /*0020*/ 	.short	0x0008
        /*0022*/ 	.short	0x0020
        /*0024*/ 	.byte	0x00, 0xf0, 0x11, 0x00


	//----- nvinfo : EIATTR_KPARAM_INFO
	.align		4
.L_119:
        /*0028*/ 	.byte	0x04, 0x17
        /*002a*/ 	.short	(.L_121 - .L_120)
.L_120:
        /*002c*/ 	.word	0x00000000
        /*0030*/ 	.short	0x0007
        /*0032*/ 	.short	0x001c
        /*0034*/ 	.byte	0x00, 0xf0, 0x11, 0x00


	//----- nvinfo : EIATTR_KPARAM_INFO
	.align		4
.L_121:
        /*0038*/ 	.byte	0x04, 0x17
        /*003a*/ 	.short	(.L_123 - .L_122)
.L_122:
        /*003c*/ 	.word	0x00000000
        /*0040*/ 	.short	0x0006
        /*0042*/ 	.short	0x0018
        /*0044*/ 	.byte	0x00, 0xf0, 0x11, 0x00


	//----- nvinfo : EIATTR_KPARAM_INFO
	.align		4
.L_123:
        /*0048*/ 	.byte	0x04, 0x17
        /*004a*/ 	.short	(.L_125 - .L_124)
.L_124:
        /*004c*/ 	.word	0x00000000
        /*0050*/ 	.short	0x0005
        /*0052*/ 	.short	0x0014
        /*0054*/ 	.byte	0x00, 0xf0, 0x11, 0x00


	//----- nvinfo : EIATTR_KPARAM_INFO
	.align		4
.L_125:
        /*0058*/ 	.byte	0x04, 0x17
        /*005a*/ 	.short	(.L_127 - .L_126)
.L_126:
        /*005c*/ 	.word	0x00000000
        /*0060*/ 	.short	0x0004
        /*0062*/ 	.short	0x0010
        /*0064*/ 	.byte	0x00, 0xf0, 0x11, 0x00


	//----- nvinfo : EIATTR_KPARAM_INFO
	.align		4
.L_127:
        /*0068*/ 	.byte	0x04, 0x17
        /*006a*/ 	.short	(.L_129 - .L_128)
.L_128:
        /*006c*/ 	.word	0x00000000
        /*0070*/ 	.short	0x0003
        /*0072*/ 	.short	0x000c
        /*0074*/ 	.byte	0x00, 0xf0, 0x11, 0x00


	//----- nvinfo : EIATTR_KPARAM_INFO
	.align		4
.L_129:
        /*0078*/ 	.byte	0x04, 0x17
        /*007a*/ 	.short	(.L_131 - .L_130)
.L_130:
        /*007c*/ 	.word	0x00000000
        /*0080*/ 	.short	0x0002
        /*0082*/ 	.short	0x0008
        /*0084*/ 	.byte	0x00, 0xf0, 0x11, 0x00


	//----- nvinfo : EIATTR_KPARAM_INFO
	.align		4
.L_131:
        /*0088*/ 	.byte	0x04, 0x17
        /*008a*/ 	.short	(.L_133 - .L_132)
.L_132:
        /*008c*/ 	.word	0x00000000
        /*0090*/ 	.short	0x0001
        /*0092*/ 	.short	0x0004
        /*0094*/ 	.byte	0x00, 0xf0, 0x11, 0x00


	//----- nvinfo : EIATTR_KPARAM_INFO
	.align		4
.L_133:
        /*0098*/ 	.byte	0x04, 0x17
        /*009a*/ 	.short	(.L_135 - .L_134)
.L_134:
        /*009c*/ 	.word	0x00000000
        /*00a0*/ 	.short	0x0000
        /*00a2*/ 	.short	0x0000
        /*00a4*/ 	.byte	0x00, 0xf0, 0x11, 0x00


	//----- nvinfo : EIATTR_SPARSE_MMA_MASK
	.align		4
.L_135:
        /*00a8*/ 	.byte	0x03, 0x50
        /*00aa*/ 	.short	0x0000


	//----- nvinfo : EIATTR_MAXREG_COUNT
	.align		4
        /*00ac*/ 	.byte	0x03, 0x1b
        /*00ae*/ 	.short	0x00ff


	//----- nvinfo : EIATTR_MERCURY_ISA_VERSION
	.align		4
        /*00b0*/ 	.byte	0x03, 0x5f
        /*00b2*/ 	.short	0x0101


	//----- nvinfo : EIATTR_VRC_CTA_INIT_COUNT
	.align		4
        /*00b4*/ 	.byte	0x02, 0x4a
	.zero		1
	.zero		1


	//----- nvinfo : EIATTR_EXIT_INSTR_OFFSETS
	.align		4
        /*00b8*/ 	.byte	0x04, 0x1c
        /*00ba*/ 	.short	(.L_137 - .L_136)


	//   ....[0]....
.L_136:
        /*00bc*/ 	.word	0x000000e0


	//   ....[1]....
        /*00c0*/ 	.word	0x00000e20


	//----- nvinfo : EIATTR_CRS_STACK_SIZE
	.align		4
.L_137:
        /*00c4*/ 	.byte	0x04, 0x1e
        /*00c6*/ 	.short	(.L_139 - .L_138)
.L_138:
        /*00c8*/ 	.word	0x00000000


	//----- nvinfo : EIATTR_CBANK_PARAM_SIZE
	.align		4
.L_139:
        /*00cc*/ 	.byte	0x03, 0x19
        /*00ce*/ 	.short	0x0030


	//----- nvinfo : EIATTR_PARAM_CBANK
	.align		4
        /*00d0*/ 	.byte	0x04, 0x0a
        /*00d2*/ 	.short	(.L_141 - .L_140)
	.align		4
.L_140:
        /*00d4*/ 	.word	index@(.nv.constant0._Z21compute_eyefreq_conesiiiifffffPf)
        /*00d8*/ 	.short	0x0380
        /*00da*/ 	.short	0x0030


	//----- nvinfo : EIATTR_SW_WAR
	.align		4
.L_141:
        /*00dc*/ 	.byte	0x04, 0x36
        /*00de*/ 	.short	(.L_143 - .L_142)
.L_142:
        /*00e0*/ 	.word	0x00000008
.L_143:


//--------------------- .nv.info._Z6reducePfPKfjb --------------------------
	.section	.nv.info._Z6reducePfPKfjb,"",@"SHT_CUDA_INFO"
	.sectionflags	@""
	.align	4


	//----- nvinfo : EIATTR_CUDA_API_VERSION
	.align		4
        /*0000*/ 	.byte	0x04, 0x37
        /*0002*/ 	.short	(.L_145 - .L_144)
.L_144:
        /*0004*/ 	.word	0x00000082


	//----- nvinfo : EIATTR_KPARAM_INFO
	.align		4
.L_145:
        /*0008*/ 	.byte	0x04, 0x17
        /*000a*/ 	.short	(.L_147 - .L_146)
.L_146:
        /*000c*/ 	.word	0x00000000
        /*0010*/ 	.short	0x0003
        /*0012*/ 	.short	0x0014
        /*0014*/ 	.byte	0x00, 0xf0, 0x05, 0x00


	//----- nvinfo : EIATTR_KPARAM_INFO
	.align		4
.L_147:
        /*0018*/ 	.byte	0x04, 0x17
        /*001a*/ 	.short	(.L_149 - .L_148)
.L_148:
        /*001c*/ 	.word	0x00000000
        /*0020*/ 	.short	0x0002
        /*0022*/ 	.short	0x0010
        /*0024*/ 	.byte	0x00, 0xf0, 0x11, 0x00


	//----- nvinfo : EIATTR_KPARAM_INFO
	.align		4
.L_149:
        /*0028*/ 	.byte	0x04, 0x17
        /*002a*/ 	.short	(.L_151 - .L_150)
.L_150:
        /*002c*/ 	.word	0x00000000
        /*0030*/ 	.short	0x0001
        /*0032*/ 	.short	0x0008
        /*0034*/ 	.byte	0x00, 0xf5, 0x21, 0x00


	//----- nvinfo : EIATTR_KPARAM_INFO
	.align		4
.L_151:
        /*0038*/ 	.byte	0x04, 0x17
        /*003a*/ 	.short	(.L_153 - .L_152)
.L_152:
        /*003c*/ 	.word	0x00000000
        /*0040*/ 	.short	0x0000
        /*0042*/ 	.short	0x0000
        /*0044*/ 	.byte	0x00, 0xf5, 0x21, 0x00


	//----- nvinfo : EIATTR_SPARSE_MMA_MASK
	.align		4
.L_153:
        /*0048*/ 	.byte	0x03, 0x50
        /*004a*/ 	.short	0x0000


	//----- nvinfo : EIATTR_MAXREG_COUNT
	.align		4
        /*004c*/ 	.byte	0x03, 0x1b
        /*004e*/ 	.short	0x00ff


	//----- nvinfo : EIATTR_NUM_BARRIERS
	.align		4
        /*0050*/ 	.byte	0x02, 0x4c
        /*0052*/ 	.byte	0x01
	.zero		1


	//----- nvinfo : EIATTR_MERCURY_ISA_VERSION
	.align		4
        /*0054*/ 	.byte	0x03, 0x5f
        /*0056*/ 	.short	0x0101


	//----- nvinfo : EIATTR_VRC_CTA_INIT_COUNT
	.align		4
        /*0058*/ 	.byte	0x02, 0x4a
	.zero		1
	.zero		1


	//----- nvinfo : EIATTR_EXIT_INSTR_OFFSETS
	.align		4
        /*005c*/ 	.byte	0x04, 0x1c
        /*005e*/ 	.short	(.L_155 - .L_154)


	//   ....[0]....
.L_154:
        /*0060*/ 	.word	0x00000400


	//   ....[1]....
        /*0064*/ 	.word	0x00000480


	//----- nvinfo : EIATTR_CRS_STACK_SIZE
	.align		4
.L_155:
        /*0068*/ 	.byte	0x04, 0x1e
        /*006a*/ 	.short	(.L_157 - .L_156)
.L_156:
        /*006c*/ 	.word	0x00000000


	//----- nvinfo : EIATTR_CBANK_PARAM_SIZE
	.align		4
.L_157:
        /*0070*/ 	.byte	0x03, 0x19
        /*0072*/ 	.short	0x0015


	//----- nvinfo : EIATTR_PARAM_CBANK
	.align		4
        /*0074*/ 	.byte	0x04, 0x0a
        /*0076*/ 	.short	(.L_159 - .L_158)
	.align		4
.L_158:
        /*0078*/ 	.word	index@(.nv.constant0._Z6reducePfPKfjb)
        /*007c*/ 	.short	0x0380
        /*007e*/ 	.short	0x0015


	//----- nvinfo : EIATTR_SW_WAR
	.align		4
.L_159:
        /*0080*/ 	.byte	0x04, 0x36
        /*0082*/ 	.short	(.L_161 - .L_160)
.L_160:
        /*0084*/ 	.word	0x00000008
.L_161:


//--------------------- .nv.info._Z23interpolate_bicubic_GPUPfPKfS1_mmmm --------------------------
	.section	.nv.info._Z23interpolate_bicubic_GPUPfPKfS1_mmmm,"",@"SHT_CUDA_INFO"
	.sectionflags	@""
	.align	4


	//----- nvinfo : EIATTR_CUDA_API_VERSION
	.align		4
        /*0000*/ 	.byte	0x04, 0x37
        /*0002*/ 	.short	(.L_163 - .L_162)
.L_162:
        /*0004*/ 	.word	0x00000082


	//----- nvinfo : EIATTR_KPARAM_INFO
	.align		4
.L_163:
        /*0008*/ 	.byte	0x04, 0x17
        /*000a*/ 	.short	(.L_165 - .L_164)
.L_164:
        /*000c*/ 	.word	0x00000000
        /*0010*/ 	.short	0x0006
        /*0012*/ 	.short	0x0030
        /*0014*/ 	.byte	0x00, 0xf0, 0x21, 0x00


	//----- nvinfo : EIATTR_KPARAM_INFO
	.align		4
.L_165:
        /*0018*/ 	.byte	0x04, 0x17
        /*001a*/ 	.short	(.L_167 - .L_166)
.L_166:
        /*001c*/ 	.word	0x00000000
        /*0020*/ 	.short	0x0005
        /*0022*/ 	.short	0x0028
        /*0024*/ 	.byte	0x00, 0xf0, 0x21, 0x00


	//----- nvinfo : EIATTR_KPARAM_INFO
	.align		4
.L_167:
        /*0028*/ 	.byte	0x04, 0x17
        /*002a*/ 	.short	(.L_169 - .L_168)
.L_168:
        /*002c*/ 	.word	0x00000000
        /*0030*/ 	.short	0x0004
        /*0032*/ 	.short	0x0020
        /*0034*/ 	.byte	0x00, 0xf0, 0x21, 0x00


	//----- nvinfo : EIATTR_KPARAM_INFO
	.align		4
.L_169:
        /*0038*/ 	.byte	0x04, 0x17
        /*003a*/ 	.short	(.L_171 - .L_170)
.L_170:
        /*003c*/ 	.word	0x00000000
        /*0040*/ 	.short	0x0003
        /*0042*/ 	.short	0x0018
        /*0044*/ 	.byte	0x00, 0xf0, 0x21, 0x00


	//----- nvinfo : EIATTR_KPARAM_INFO
	.align		4
.L_171:
        /*0048*/ 	.byte	0x04, 0x17
        /*004a*/ 	.short	(.L_173 - .L_172)
.L_172:
        /*004c*/ 	.word	0x00000000
        /*0050*/ 	.short	0x0002
        /*0052*/ 	.short	0x0010
        /*0054*/ 	.byte	0x00, 0xf5, 0x21, 0x00


	//----- nvinfo : EIATTR_KPARAM_INFO
	.align		4
.L_173:
        /*0058*/ 	.byte	0x04, 0x17
        /*005a*/ 	.short	(.L_175 - .L_174)
.L_174:
        /*005c*/ 	.word	0x00000000
        /*0060*/ 	.short	0x0001
        /*0062*/ 	.short	0x0008
        /*0064*/ 	.byte	0x00, 0xf5, 0x21, 0x00


	//----- nvinfo : EIATTR_KPARAM_INFO
	.align		4
.L_175:
        /*0068*/ 	.byte	0x04, 0x17
        /*006a*/ 	.short	(.L_177 - .L_176)
.L_176:
        /*006c*/ 	.word	0x00000000
        /*0070*/ 	.short	0x0000
        /*0072*/ 	.short	0x0000
        /*0074*/ 	.byte	0x00, 0xf5, 0x21, 0x00


	//----- nvinfo : EIATTR_SPARSE_MMA_MASK
	.align		4
.L_177:
        /*0078*/ 	.byte	0x03, 0x50
        /*007a*/ 	.short	0x0000


	//----- nvinfo : EIATTR_MAXREG_COUNT
	.align		4
        /*007c*/ 	.byte	0x03, 0x1b
        /*007e*/ 	.short	0x00ff


	//----- nvinfo : EIATTR_NUM_BARRIERS
	.align		4
        /*0080*/ 	.byte	0x02, 0x4c
        /*0082*/ 	.byte	0x01
	.zero		1


	//----- nvinfo : EIATTR_MERCURY_ISA_VERSION
	.align		4
        /*0084*/ 	.byte	0x03, 0x5f
        /*0086*/ 	.short	0x0101


	//----- nvinfo : EIATTR_VRC_CTA_INIT_COUNT
	.align		4
        /*0088*/ 	.byte	0x02, 0x4a
	.zero		1
	.zero		1


	//----- nvinfo : EIATTR_EXIT_INSTR_OFFSETS
	.align		4
        /*008c*/ 	.byte	0x04, 0x1c
        /*008e*/ 	.short	(.L_179 - .L_178)


	//   ....[0]....
.L_178:
        /*0090*/ 	.word	0x000006c0


	//   ....[1]....
        /*0094*/ 	.word	0x00001520


	//----- nvinfo : EIATTR_CBANK_PARAM_SIZE
	.align		4
.L_179:
        /*0098*/ 	.byte	0x03, 0x19
        /*009a*/ 	.short	0x0038


	//----- nvinfo : EIATTR_PARAM_CBANK
	.align		4
        /*009c*/ 	.byte	0x04, 0x0a
        /*009e*/ 	.short	(.L_181 - .L_180)
	.align		4
.L_180:
        /*00a0*/ 	.word	index@(.nv.constant0._Z23interpolate_bicubic_GPUPfPKfS1_mmmm)
        /*00a4*/ 	.short	0x0380
        /*00a6*/ 	.short	0x0038


	//----- nvinfo : EIATTR_SW_WAR
	.align		4
.L_181:
        /*00a8*/ 	.byte	0x04, 0x36
        /*00aa*/ 	.short	(.L_183 - .L_182)
.L_182:
        /*00ac*/ 	.word	0x00000008
.L_183:


//--------------------- .nv.callgraph             --------------------------
	.section	.nv.callgraph,"",@"SHT_CUDA_CALLGRAPH"
	.align	4
	.sectionentsize	8
	.align		4
        /*0000*/ 	.word	0x00000000
	.align		4
        /*0004*/ 	.word	0xffffffff
	.align		4
        /*0008*/ 	.word	0x00000000
	.align		4
        /*000c*/ 	.word	0xfffffffe
	.align		4
        /*0010*/ 	.word	0x00000000
	.align		4
        /*0014*/ 	.word	0xfffffffd
	.align		4
        /*0018*/ 	.word	0x00000000
	.align		4
        /*001c*/ 	.word	0xfffffffc


//--------------------- .text._Z21compute_pyrlevel_rodsiiPfiS_S_ --------------------------
	.section	.text._Z21compute_pyrlevel_rodsiiPfiS_S_,"ax",@progbits
	.align	128
        .global         _Z21compute_pyrlevel_rodsiiPfiS_S_
        .type           _Z21compute_pyrlevel_rodsiiPfiS_S_,@function
        .size           _Z21compute_pyrlevel_rodsiiPfiS_S_,(.L_x_75 - _Z21compute_pyrlevel_rodsiiPfiS_S_)
        .other          _Z21compute_pyrlevel_rodsiiPfiS_S_,@"STO_CUDA_ENTRY STV_DEFAULT"
_Z21compute_pyrlevel_rodsiiPfiS_S_:
.text._Z21compute_pyrlevel_rodsiiPfiS_S_:
[----:B------:R-:W-:Y:S01]  /*0000*/  LDC R1, c[0x0][0x37c] ;  /* 0x0000df00ff017b82 */ /* 0x000fe20000000800 */
[----:B------:R-:W0:Y:S07]  /*0010*/  S2R R3, SR_TID.Y ;  /* 0x0000000000037919 */ /* 0x000e2e0000002200 */
[----:B------:R-:W1:Y:S01]  /*0020*/  LDC R2, c[0x0][0x360] ;  /* 0x0000d800ff027b82 */ /* 0x000e620000000800 */
[----:B------:R-:W2:Y:S01]  /*0030*/  LDCU.64 UR8, c[0x0][0x380] ;  /* 0x00007000ff0877ac */ /* 0x000ea20008000a00 */
[----:B------:R-:W1:Y:S06]  /*0040*/  S2R R5, SR_TID.X ;  /* 0x0000000000057919 */ /* 0x000e6c0000002100 */
[----:B------:R-:W0:Y:S08]  /*0050*/  S2UR UR5, SR_CTAID.Y ;  /* 0x00000000000579c3 */ /* 0x000e300000002600 */
[----:B------:R-:W0:Y:S01]  /*0060*/  LDC R0, c[0x0][0x364] ;  /* 0x0000d900ff007b82 */ /* 0x000e220000000800 */
[----:B------:R-:W3:Y:S07]  /*0070*/  LDCU UR6, c[0x0][0x374] ;  /* 0x00006e80ff0677ac */ /* 0x000eee0008000800 */
[----:B------:R-:W1:Y:S01]  /*0080*/  S2UR UR4, SR_CTAID.X ;  /* 0x00000000000479c3 */ /* 0x000e620000002500 */
[----:B0-----:R-:W-:-:S02]  /*0090*/  IMAD R3, R0, UR5, R3 ;  /* 0x0000000500037c24 */ /* 0x001fc4000f8e0203 */
[----:B---3--:R-:W-:-:S03]  /*00a0*/  IMAD R0, R0, UR6, RZ ;  /* 0x0000000600007c24 */ /* 0x008fc6000f8e02ff */
[----:B--2---:R-:W-:Y:S01]  /*00b0*/  ISETP.GE.AND P0, PT, R3, UR9, PT ;  /* 0x0000000903007c0c */ /* 0x004fe2000bf06270 */
[----:B-1----:R-:W-:-:S05]  /*00c0*/  IMAD R2, R2, UR4, R5 ;  /* 0x0000000402027c24 */ /* 0x002fca000f8e0205 */
[----:B------:R-:W-:-:S13]  /*00d0*/  ISETP.GE.OR P0, PT, R2, UR8, P0 ;  /* 0x0000000802007c0c */ /* 0x000fda0008706670 */
[----:B------:R-:W-:Y:S05]  /*00e0*/  @P0 EXIT ;  /* 0x000000000000094d */ /* 0x000fea0003800000 */
[----:B------:R-:W0:Y:S01]  /*00f0*/  LDC.64 R6, c[0x0][0x388] ;  /* 0x0000e200ff067b82 */ /* 0x000e220000000a00 */
[----:B------:R-:W0:Y:S07]  /*0100*/  LDCU.64 UR4, c[0x0][0x358] ;  /* 0x00006b00ff0477ac */ /* 0x000e2e0008000a00 */
[----:B------:R-:W1:Y:S01]  /*0110*/  LDC.64 R4, c[0x0][0x398] ;  /* 0x0000e600ff047b82 */ /* 0x000e620000000a00 */
[----:B------:R-:W-:Y:S01]  /*0120*/  IMAD R2, R2, R0, R3 ;  /* 0x0000000002027224 */ /* 0x000fe200078e0203 */
[----:B0-----:R-:W2:Y:S03]  /*0130*/  LDG.E R7, desc[UR4][R6.64] ;  /* 0x0000000406077981 */ /* 0x001ea6000c1e1900 */
[----:B-1----:R-:W-:-:S05]  /*0140*/  IMAD.WIDE R4, R2, 0x4, R4 ;  /* 0x0000000402047825 */ /* 0x002fca00078e0204 */
[----:B------:R-:W3:Y:S01]  /*0150*/  LDG.E R0, desc[UR4][R4.64] ;  /* 0x0000000404007981 */ /* 0x000ee2000c1e1900 */
[----:B------:R-:W-:Y:S01]  /*0160*/  BSSY.RECONVERGENT B0, `(.L_x_0) ;  /* 0x000000c000007945 */ /* 0x000fe20003800200 */
[----:B--2---:R-:W0:Y:S08]  /*0170*/  MUFU.RCP R8, R7 ;  /* 0x0000000700087308 */ /* 0x004e300000001000 */
[----:B---3--:R-:W1:Y:S01]  /*0180*/  FCHK P0, R0, R7 ;  /* 0x0000000700007302 */ /* 0x008e620000000000 */
[----:B0-----:R-:W-:-:S04]  /*0190*/  FFMA R3, -R7, R8, 1 ;  /* 0x3f80000007037423 */ /* 0x001fc80000000108 */
[----:B------:R-:W-:-:S04]  /*01a0*/  FFMA R3, R8, R3, R8 ;  /* 0x0000000308037223 */ /* 0x000fc80000000008 */
[----:B------:R-:W-:-:S04]  /*01b0*/  FFMA R8, R0, R3, RZ ;  /* 0x0000000300087223 */ /* 0x000fc800000000ff */
[----:B------:R-:W-:-:S04]  /*01c0*/  FFMA R9, -R7, R8, R0 ;  /* 0x0000000807097223 */ /* 0x000fc80000000100 */
[----:B------:R-:W-:Y:S01]  /*01d0*/  FFMA R3, R3, R9, R8 ;  /* 0x0000000903037223 */ /* 0x000fe20000000008 */
[----:B-1----:R-:W-:Y:S06]  /*01e0*/  @!P0 BRA `(.L_x_1) ;  /* 0x00000000000c8947 */ /* 0x002fec0003800000 */
[----:B------:R-:W-:-:S07]  /*01f0*/  MOV R4, 0x210 ;  /* 0x0000021000047802 */ /* 0x000fce0000000f00 */
[----:B------:R-:W-:Y:S05]  /*0200*/  CALL.REL.NOINC `($__internal_0_$__cuda_sm3x_div_rn_noftz_f32_slowpath) ;  /* 0x0000000000307944 */ /* 0x000fea0003c00000 */
[----:B------:R-:W-:-:S07]  /*0210*/  IMAD.MOV.U32 R3, RZ, RZ, R0 ;  /* 0x000000ffff037224 */ /* 0x000fce00078e0000 */
.L_x_1:
[----:B------:R-:W-:Y:S05]  /*0220*/  BSYNC.RECONVERGENT B0 ;  /* 0x0000000000007941 */ /* 0x000fea0003800200 */
.L_x_0:
[----:B------:R-:W0:Y:S01]  /*0230*/  LDCU UR6, c[0x0][0x390] ;  /* 0x00007200ff0677ac */ /* 0x000e220008000800 */
[----:B------:R-:W1:Y:S01]  /*0240*/  LDC.64 R4, c[0x0][0x3a0] ;  /* 0x0000e800ff047b82 */ /* 0x000e620000000a00 */
[----:B------:R-:W-:Y:S01]  /*0250*/  FADD R3, -R3, 1 ;  /* 0x3f80000003037421 */ /* 0x000fe20000000100 */
[----:B0-----:R-:W-:-:S05]  /*0260*/  I2FP.F32.S32 R0, UR6 ;  /* 0x0000000600007c45 */ /* 0x001fca0008201400 */
[----:B------:R-:W-:-:S05]  /*0270*/  FFMA R3, R3, R0, 2 ;  /* 0x4000000003037423 */ /* 0x000fca0000000000 */
[----:B------:R-:W-:Y:S01]  /*0280*/  FMNMX R0, R0, R3, PT ;  /* 0x0000000300007209 */ /* 0x000fe20003800000 */
[----:B-1----:R-:W-:-:S03]  /*0290*/  IMAD.WIDE R2, R2, 0x4, R4 ;  /* 0x0000000402027825 */ /* 0x002fc600078e0204 */
[----:B------:R-:W-:-:S05]  /*02a0*/  FMNMX R5, RZ, R0, !PT ;  /* 0x00000000ff057209 */ /* 0x000fca0007800000 */
[----:B------:R-:W-:Y:S01]  /*02b0*/  STG.E desc[UR4][R2.64], R5 ;  /* 0x0000000502007986 */ /* 0x000fe2000c101904 */
[----:B------:R-:W-:Y:S05]  /*02c0*/  EXIT ;  /* 0x000000000000794d */ /* 0x000fea0003800000 */
        .weak           $__internal_0_$__cuda_sm3x_div_rn_noftz_f32_slowpath
        .type           $__internal_0_$__cuda_sm3x_div_rn_noftz_f32_slowpath,@function
        .size           $__internal_0_$__cuda_sm3x_div_rn_noftz_f32_slowpath,(.L_x_75 - $__internal_0_$__cuda_sm3x_div_rn_noftz_f32_slowpath)
$__internal_0_$__cuda_sm3x_div_rn_noftz_f32_slowpath:
[----:B------:R-:W-:Y:S01]  /*02d0*/  SHF.R.U32.HI R5, RZ, 0x17, R7 ;  /* 0x00000017ff057819 */ /* 0x000fe20000011607 */
[----:B------:R-:W-:Y:S01]  /*02e0*/  BSSY.RECONVERGENT B1, `(.L_x_2) ;  /* 0x0000064000017945 */ /* 0x000fe20003800200 */
[--C-:B------:R-:W-:Y:S01]  /*02f0*/  SHF.R.U32.HI R3, RZ, 0x17, R0.reuse ;  /* 0x00000017ff037819 */ /* 0x100fe20000011600 */
[----:B------:R-:W-:Y:S01]  /*0300*/  IMAD.MOV.U32 R8, RZ, RZ, R0 ;  /* 0x000000ffff087224 */ /* 0x000fe200078e0000 */
[----:B------:R-:W-:Y:S02]  /*0310*/  LOP3.LUT R6, R5, 0xff, RZ, 0xc0, !PT ;  /* 0x000000ff05067812 */ /* 0x000fe400078ec0ff */
[----:B------:R-:W-:-:S03]  /*0320*/  LOP3.LUT R5, R3, 0xff, RZ, 0xc0, !PT ;  /* 0x000000ff03057812 */ /* 0x000fc600078ec0ff */
[----:B------:R-:W-:Y:S02]  /*0330*/  VIADD R11, R6, 0xffffffff ;  /* 0xffffffff060b7836 */ /* 0x000fe40000000000 */
[----:B------:R-:W-:-:S03]  /*0340*/  VIADD R10, R5, 0xffffffff ;  /* 0xffffffff050a7836 */ /* 0x000fc60000000000 */
[----:B------:R-:W-:-:S04]  /*0350*/  ISETP.GT.U32.AND P0, PT, R11, 0xfd, PT ;  /* 0x000000fd0b00780c */ /* 0x000fc80003f04070 */
[----:B------:R-:W-:-:S13]  /*0360*/  ISETP.GT.U32.OR P0, PT, R10, 0xfd, P0 ;  /* 0x000000fd0a00780c */ /* 0x000fda0000704470 */
[----:B------:R-:W-:Y:S01]  /*0370*/  @!P0 IMAD.MOV.U32 R9, RZ, RZ, RZ ;  /* 0x000000ffff098224 */ /* 0x000fe200078e00ff */
[----:B------:R-:W-:Y:S06]  /*0380*/  @!P0 BRA `(.L_x_3) ;  /* 0x0000000000608947 */ /* 0x000fec0003800000 */
[----:B------:R-:W-:Y:S01]  /*0390*/  FSETP.GTU.FTZ.AND P0, PT, |R0|, +INF , PT ;  /* 0x7f8000000000780b */ /* 0x000fe20003f1c200 */
[----:B------:R-:W-:Y:S01]  /*03a0*/  IMAD.MOV.U32 R3, RZ, RZ, R7 ;  /* 0x000000ffff037224 */ /* 0x000fe200078e0007 */
[----:B------:R-:W-:-:S04]  /*03b0*/  FSETP.GTU.FTZ.AND P1, PT, |R7|, +INF , PT ;  /* 0x7f8000000700780b */ /* 0x000fc80003f3c200 */
[----:B------:R-:W-:-:S13]  /*03c0*/  PLOP3.LUT P0, PT, P0, P1, PT, 0xf8, 0x8f ;  /* 0x00000000008f781c */ /* 0x000fda0000703f70 */
[----:B------:R-:W-:Y:S05]  /*03d0*/  @P0 BRA `(.L_x_4) ;  /* 0x00000004004c0947 */ /* 0x000fea0003800000 */
[----:B------:R-:W-:-:S13]  /*03e0*/  LOP3.LUT P0, RZ, R7, 0x7fffffff, R8, 0xc8, !PT ;  /* 0x7fffffff07ff7812 */ /* 0x000fda000780c808 */
[----:B------:R-:W-:Y:S05]  /*03f0*/  @!P0 BRA `(.L_x_5) ;  /* 0x00000004003c8947 */ /* 0x000fea0003800000 */
[C---:B------:R-:W-:Y:S02]  /*0400*/  FSETP.NEU.FTZ.AND P2, PT, |R0|.reuse, +INF , PT ;  /* 0x7f8000000000780b */ /* 0x040fe40003f5d200 */
[----:B------:R-:W-:Y:S02]  /*0410*/  FSETP.NEU.FTZ.AND P1, PT, |R3|, +INF , PT ;  /* 0x7f8000000300780b */ /* 0x000fe40003f3d200 */
[----:B------:R-:W-:-:S11]  /*0420*/  FSETP.NEU.FTZ.AND P0, PT, |R0|, +INF , PT ;  /* 0x7f8000000000780b */ /* 0x000fd60003f1d200 */
[----:B------:R-:W-:Y:S05]  /*0430*/  @!P1 BRA !P2, `(.L_x_5) ;  /* 0x00000004002c9947 */ /* 0x000fea0005000000 */
[----:B------:R-:W-:-:S04]  /*0440*/  LOP3.LUT P2, RZ, R8, 0x7fffffff, RZ, 0xc0, !PT ;  /* 0x7fffffff08ff7812 */ /* 0x000fc8000784c0ff */
[----:B------:R-:W-:-:S13]  /*0450*/  PLOP3.LUT P1, PT, P1, P2, PT, 0x2f, 0xf2 ;  /* 0x0000000000f2781c */ /* 0x000fda0000f24577 */
[----:B------:R-:W-:Y:S05]  /*0460*/  @P1 BRA `(.L_x_6) ;  /* 0x0000000400181947 */ /* 0x000fea0003800000 */
[----:B------:R-:W-:-:S04]  /*0470*/  LOP3.LUT P1, RZ, R7, 0x7fffffff, RZ, 0xc0, !PT ;  /* 0x7fffffff07ff7812 */ /* 0x000fc8000782c0ff */
[----:B------:R-:W-:-:S13]  /*0480*/  PLOP3.LUT P0, PT, P0, P1, PT, 0x2f, 0xf2 ;  /* 0x0000000000f2781c */ /* 0x000fda0000702577 */
[----:B------:R-:W-:Y:S05]  /*0490*/  @P0 BRA `(.L_x_7) ;  /* 0x0000000400000947 */ /* 0x000fea0003800000 */
[----:B------:R-:W-:Y:S02]  /*04a0*/  ISETP.GE.AND P0, PT, R10, RZ, PT ;  /* 0x000000ff0a00720c */ /* 0x000fe40003f06270 */
[----:B------:R-:W-:-:S11]  /*04b0*/  ISETP.GE.AND P1, PT, R11, RZ, PT ;  /* 0x000000ff0b00720c */ /* 0x000fd60003f26270 */
[----:B------:R-:W-:Y:S02]  /*04c0*/  @P0 IMAD.MOV.U32 R9, RZ, RZ, RZ ;  /* 0x000000ffff090224 */ /* 0x000fe400078e00ff */
[----:B------:R-:W-:Y:S01]  /*04d0*/  @!P0 FFMA R8, R0, 1.84467440737095516160e+19, RZ ;  /* 0x5f80000000088823 */ /* 0x000fe200000000ff */
[----:B------:R-:W-:Y:S02]  /*04e0*/  @!P0 IMAD.MOV.U32 R9, RZ, RZ, -0x40 ;  /* 0xffffffc0ff098424 */ /* 0x000fe400078e00ff */
[----:B------:R-:W-:Y:S02]  /*04f0*/  @!P1 FFMA R7, R3, 1.84467440737095516160e+19, RZ ;  /* 0x5f80000003079823 */ /* 0x000fe400000000ff */
[----:B------:R-:W-:-:S07]  /*0500*/  @!P1 VIADD R9, R9, 0x40 ;  /* 0x0000004009099836 */ /* 0x000fce0000000000 */
.L_x_3:
[----:B------:R-:W-:Y:S01]  /*0510*/  LEA R0, R6, 0xc0800000, 0x17 ;  /* 0xc080000006007811 */ /* 0x000fe200078eb8ff */
[----:B------:R-:W-:Y:S01]  /*0520*/  VIADD R5, R5, 0xffffff81 ;  /* 0xffffff8105057836 */ /* 0x000fe20000000000 */
[----:B------:R-:W-:Y:S03]  /*0530*/  BSSY.RECONVERGENT B2, `(.L_x_8) ;  /* 0x0000035000027945 */ /* 0x000fe60003800200 */
[----:B------:R-:W-:Y:S01]  /*0540*/  IMAD.IADD R7, R7, 0x1, -R0 ;  /* 0x0000000107077824 */ /* 0x000fe200078e0a00 */
[C---:B------:R-:W-:Y:S01]  /*0550*/  IADD3 R6, PT, PT, R5.reuse, 0x7f, -R6 ;  /* 0x0000007f05067810 */ /* 0x040fe20007ffe806 */
[----:B------:R-:W-:Y:S02]  /*0560*/  IMAD R0, R5, -0x800000, R8 ;  /* 0xff80000005007824 */ /* 0x000fe400078e0208 */
[----:B------:R-:W0:Y:S01]  /*0570*/  MUFU.RCP R3, R7 ;  /* 0x0000000700037308 */ /* 0x000e220000001000 */
[----:B------:R-:W-:Y:S01]  /*0580*/  FADD.FTZ R11, -R7, -RZ ;  /* 0x800000ff070b7221 */ /* 0x000fe20000010100 */
[----:B------:R-:W-:-:S03]  /*0590*/  IMAD.IADD R6, R6, 0x1, R9 ;  /* 0x0000000106067824 */ /* 0x000fc600078e0209 */
[----:B0-----:R-:W-:-:S04]  /*05a0*/  FFMA R10, R3, R11, 1 ;  /* 0x3f800000030a7423 */ /* 0x001fc8000000000b */
[----:B------:R-:W-:-:S04]  /*05b0*/  FFMA R10, R3, R10, R3 ;  /* 0x0000000a030a7223 */ /* 0x000fc80000000003 */
[----:B------:R-:W-:-:S04]  /*05c0*/  FFMA R3, R0, R10, RZ ;  /* 0x0000000a00037223 */ /* 0x000fc800000000ff */
[----:B------:R-:W-:-:S04]  /*05d0*/  FFMA R8, R11, R3, R0 ;  /* 0x000000030b087223 */ /* 0x000fc80000000000 */
[----:B------:R-:W-:-:S04]  /*05e0*/  FFMA R13, R10, R8, R3 ;  /* 0x000000080a0d7223 */ /* 0x000fc80000000003 */
[----:B------:R-:W-:-:S04]  /*05f0*/  FFMA R8, R11, R13, R0 ;  /* 0x0000000d0b087223 */ /* 0x000fc80000000000 */
[----:B------:R-:W-:-:S05]  /*0600*/  FFMA R0, R10, R8, R13 ;  /* 0x000000080a007223 */ /* 0x000fca000000000d */
[----:B------:R-:W-:-:S04]  /*0610*/  SHF.R.U32.HI R3, RZ, 0x17, R0 ;  /* 0x00000017ff037819 */ /* 0x000fc80000011600 */
[----:B------:R-:W-:-:S05]  /*0620*/  LOP3.LUT R3, R3, 0xff, RZ, 0xc0, !PT ;  /* 0x000000ff03037812 */ /* 0x000fca00078ec0ff */
[----:B------:R-:W-:-:S04]  /*0630*/  IMAD.IADD R7, R3, 0x1, R6 ;  /* 0x0000000103077824 */ /* 0x000fc800078e0206 */
[----:B------:R-:W-:-:S05]  /*0640*/  VIADD R3, R7, 0xffffffff ;  /* 0xffffffff07037836 */ /* 0x000fca0000000000 */
[----:B------:R-:W-:-:S13]  /*0650*/  ISETP.GE.U32.AND P0, PT, R3, 0xfe, PT ;  /* 0x000000fe0300780c */ /* 0x000fda0003f06070 */
[----:B------:R-:W-:Y:S05]  /*0660*/  @!P0 BRA `(.L_x_9) ;  /* 0x0000000000808947 */ /* 0x000fea0003800000 */
[----:B------:R-:W-:-:S13]  /*0670*/  ISETP.GT.AND P0, PT, R7, 0xfe, PT ;  /* 0x000000fe0700780c */ /* 0x000fda0003f04270 */
[----:B------:R-:W-:Y:S05]  /*0680*/  @P0 BRA `(.L_x_10) ;  /* 0x00000000006c0947 */ /* 0x000fea0003800000 */
[----:B------:R-:W-:-:S13]  /*0690*/  ISETP.GE.AND P0, PT, R7, 0x1, PT ;  /* 0x000000010700780c */ /* 0x000fda0003f06270 */
[----:B------:R-:W-:Y:S05]  /*06a0*/  @P0 BRA `(.L_x_11) ;  /* 0x0000000000740947 */ /* 0x000fea0003800000 */
[----:B------:R-:W-:Y:S02]  /*06b0*/  ISETP.GE.AND P0, PT, R7, -0x18, PT ;  /* 0xffffffe80700780c */ /* 0x000fe40003f06270 */
[----:B------:R-:W-:-:S11]  /*06c0*/  LOP3.LUT R0, R0, 0x80000000, RZ, 0xc0, !PT ;  /* 0x8000000000007812 */ /* 0x000fd600078ec0ff */
[----:B------:R-:W-:Y:S05]  /*06d0*/  @!P0 BRA `(.L_x_11) ;  /* 0x0000000000688947 */ /* 0x000fea0003800000 */
[CCC-:B------:R-:W-:Y:S01]  /*06e0*/  FFMA.RZ R3, R10.reuse, R8.reuse, R13.reuse ;  /* 0x000000080a037223 */ /* 0x1c0fe2000000c00d */
[CCC-:B------:R-:W-:Y:S01]  /*06f0*/  FFMA.RM R6, R10.reuse, R8.reuse, R13.reuse ;  /* 0x000000080a067223 */ /* 0x1c0fe2000000400d */
[C---:B------:R-:W-:Y:S02]  /*0700*/  ISETP.NE.AND P2, PT, R7.reuse, RZ, PT ;  /* 0x000000ff0700720c */ /* 0x040fe40003f45270 */
[----:B------:R-:W-:Y:S02]  /*0710*/  ISETP.NE.AND P1, PT, R7, RZ, PT ;  /* 0x000000ff0700720c */ /* 0x000fe40003f25270 */
[----:B------:R-:W-:Y:S01]  /*0720*/  LOP3.LUT R5, R3, 0x7fffff, RZ, 0xc0, !PT ;  /* 0x007fffff03057812 */ /* 0x000fe200078ec0ff */
[----:B------:R-:W-:Y:S01]  /*0730*/  FFMA.RP R3, R10, R8, R13 ;  /* 0x000000080a037223 */ /* 0x000fe2000000800d */
[----:B------:R-:W-:Y:S02]  /*0740*/  VIADD R8, R7, 0x20 ;  /* 0x0000002007087836 */ /* 0x000fe40000000000 */
[----:B------:R-:W-:Y:S01]  /*0750*/  LOP3.LUT R5, R5, 0x800000, RZ, 0xfc, !PT ;  /* 0x0080000005057812 */ /* 0x000fe200078efcff */
[----:B------:R-:W-:Y:S01]  /*0760*/  IMAD.MOV R7, RZ, RZ, -R7 ;  /* 0x000000ffff077224 */ /* 0x000fe200078e0a07 */
[----:B------:R-:W-:-:S02]  /*0770*/  FSETP.NEU.FTZ.AND P0, PT, R3, R6, PT ;  /* 0x000000060300720b */ /* 0x000fc40003f1d000 */
[----:B------:R-:W-:Y:S02]  /*0780*/  SHF.L.U32 R8, R5, R8, RZ ;  /* 0x0000000805087219 */ /* 0x000fe400000006ff */
[----:B------:R-:W-:Y:S02]  /*0790*/  SEL R6, R7, RZ, P2 ;  /* 0x000000ff07067207 */ /* 0x000fe40001000000 */
[----:B------:R-:W-:Y:S02]  /*07a0*/  ISETP.NE.AND P1, PT, R8, RZ, P1 ;  /* 0x000000ff0800720c */ /* 0x000fe40000f25270 */
[----:B------:R-:W-:Y:S02]  /*07b0*/  SHF.R.U32.HI R6, RZ, R6, R5 ;  /* 0x00000006ff067219 */ /* 0x000fe40000011605 */
[----:B------:R-:W-:Y:S02]  /*07c0*/  PLOP3.LUT P0, PT, P0, P1, PT, 0xf8, 0x8f ;  /* 0x00000000008f781c */ /* 0x000fe40000703f70 */
[----:B------:R-:W-:-:S02]  /*07d0*/  SHF.R.U32.HI R8, RZ, 0x1, R6 ;  /* 0x00000001ff087819 */ /* 0x000fc40000011606 */
[----:B------:R-:W-:-:S04]  /*07e0*/  SEL R3, RZ, 0x1, !P0 ;  /* 0x00000001ff037807 */ /* 0x000fc80004000000 */
[----:B------:R-:W-:-:S04]  /*07f0*/  LOP3.LUT R3, R3, 0x1, R8, 0xf8, !PT ;  /* 0x0000000103037812 */ /* 0x000fc800078ef808 */
[----:B------:R-:W-:-:S05]  /*0800*/  LOP3.LUT R3, R3, R6, RZ, 0xc0, !PT ;  /* 0x0000000603037212 */ /* 0x000fca00078ec0ff */
[----:B------:R-:W-:-:S05]  /*0810*/  IMAD.IADD R3, R8, 0x1, R3 ;  /* 0x0000000108037824 */ /* 0x000fca00078e0203 */
[----:B------:R-:W-:Y:S01]  /*0820*/  LOP3.LUT R0, R3, R0, RZ, 0xfc, !PT ;  /* 0x0000000003007212 */ /* 0x000fe200078efcff */
[----:B------:R-:W-:Y:S06]  /*0830*/  BRA `(.L_x_11) ;  /* 0x0000000000107947 */ /* 0x000fec0003800000 */
.L_x_10:
[----:B------:R-:W-:-:S04]  /*0840*/  LOP3.LUT R0, R0, 0x80000000, RZ, 0xc0, !PT ;  /* 0x8000000000007812 */ /* 0x000fc800078ec0ff */
[----:B------:R-:W-:Y:S01]  /*0850*/  LOP3.LUT R0, R0, 0x7f800000, RZ, 0xfc, !PT ;  /* 0x7f80000000007812 */ /* 0x000fe200078efcff */
[----:B------:R-:W-:Y:S06]  /*0860*/  BRA `(.L_x_11) ;  /* 0x0000000000047947 */ /* 0x000fec0003800000 */
.L_x_9:
[----:B------:R-:W-:-:S07]  /*0870*/  IMAD R0, R6, 0x800000, R0 ;  /* 0x0080000006007824 */ /* 0x000fce00078e0200 */
.L_x_11:
[----:B------:R-:W-:Y:S05]  /*0880*/  BSYNC.RECONVERGENT B2 ;  /* 0x0000000000027941 */ /* 0x000fea0003800200 */
.L_x_8:
[----:B------:R-:W-:Y:S05]  /*0890*/  BRA `(.L_x_12) ;  /* 0x0000000000207947 */ /* 0x000fea0003800000 */
.L_x_7:
[----:B------:R-:W-:-:S04]  /*08a0*/  LOP3.LUT R0, R7, 0x80000000, R8, 0x48, !PT ;  /* 0x8000000007007812 */ /* 0x000fc800078e4808 */
[----:B------:R-:W-:Y:S01]  /*08b0*/  LOP3.LUT R0, R0, 0x7f800000, RZ, 0xfc, !PT ;  /* 0x7f80000000007812 */ /* 0x000fe200078efcff */
[----:B------:R-:W-:Y:S06]  /*08c0*/  BRA `(.L_x_12) ;  /* 0x0000000000147947 */ /* 0x000fec0003800000 */
.L_x_6:
[----:B------:R-:W-:Y:S01]  /*08d0*/  LOP3.LUT R0, R7, 0x80000000, R8, 0x48, !PT ;  /* 0x8000000007007812 */ /* 0x000fe200078e4808 */
[----:B------:R-:W-:Y:S06]  /*08e0*/  BRA `(.L_x_12) ;  /* 0x00000000000c7947 */ /* 0x000fec0003800000 */
.L_x_5:
[----:B------:R-:W0:Y:S01]  /*08f0*/  MUFU.RSQ R0, -QNAN ;  /* 0xffc0000000007908 */ /* 0x000e220000001400 */
[----:B------:R-:W-:Y:S05]  /*0900*/  BRA `(.L_x_12) ;  /* 0x0000000000047947 */ /* 0x000fea0003800000 */
.L_x_4:
[----:B------:R-:W-:-:S07]  /*0910*/  FADD.FTZ R0, R0, R3 ;  /* 0x0000000300007221 */ /* 0x000fce0000010000 */
.L_x_12:
[----:B------:R-:W-:Y:S05]  /*0920*/  BSYNC.RECONVERGENT B1 ;  /* 0x0000000000017941 */ /* 0x000fea0003800200 */
.L_x_2:
[----:B------:R-:W-:-:S04]  /*0930*/  IMAD.MOV.U32 R5, RZ, RZ, 0x0 ;  /* 0x00000000ff057424 */ /* 0x000fc800078e00ff */
[----:B0-----:R-:W-:Y:S05]  /*0940*/  RET.REL.NODEC R4 `(_Z21compute_pyrlevel_rodsiiPfiS_S_) ;  /* 0xfffffff404ac7950 */ /* 0x001fea0003c3ffff */
.L_x_13:
[----:B------:R-:W-:-:S00]  /*0950*/  BRA `(.L_x_13) ;  /* 0xfffffffc00fc7947 */ /* 0x000fc0000383ffff */
[----:B------:R-:W-:-:S00]  /*0960*/  NOP ;  /* 0x0000000000007918 */ /* 0x000fc00000000000 */
        /* <DEDUP_REMOVED lines=9> */
.L_x_75:


//--------------------- .text._Z20compute_eyefreq_rodsiiiiPf --------------------------
	.section	.text._Z20compute_eyefreq_rodsiiiiPf,"ax",@progbits
	.align	128
        .global         _Z20compute_eyefreq_rodsiiiiPf
        .type           _Z20compute_eyefreq_rodsiiiiPf,@function
        .size           _Z20compute_eyefreq_rodsiiiiPf,(.L_x_76 - _Z20compute_eyefreq_rodsiiiiPf)
        .other          _Z20compute_eyefreq_rodsiiiiPf,@"STO_CUDA_ENTRY STV_DEFAULT"
_Z20compute_eyefreq_rodsiiiiPf:
.text._Z20compute_eyefreq_rodsiiiiPf:
        /* <DEDUP_REMOVED lines=9> */
[----:B0-----:R-:W-:-:S05]  /*0090*/  IMAD R2, R4, UR5, R5 ;  /* 0x0000000504027c24 */ /* 0x001fca000f8e0205 */
[----:B--2---:R-:W-:Y:S01]  /*00a0*/  ISETP.GE.AND P0, PT, R2, UR9, PT ;  /* 0x0000000902007c0c */ /* 0x004fe2000bf06270 */
[----:B-1----:R-:W-:Y:S02]  /*00b0*/  IMAD R0, R0, UR4, R3 ;  /* 0x0000000400007c24 */ /* 0x002fe4000f8e0203 */
[----:B---3--:R-:W-:-:S03]  /*00c0*/  IMAD R3, R4, UR6, RZ ;  /* 0x0000000604037c24 */ /* 0x008fc6000f8e02ff */
[----:B------:R-:W-:-:S13]  /*00d0*/  ISETP.GE.OR P0, PT, R0, UR8, P0 ;  /* 0x0000000800007c0c */ /* 0x000fda0008706670 */
[----:B------:R-:W-:Y:S05]  /*00e0*/  @P0 EXIT ;  /* 0x000000000000094d */ /* 0x000fea0003800000 */
[----:B------:R-:W0:Y:S01]  /*00f0*/  LDCU.64 UR4, c[0x0][0x388] ;  /* 0x00007100ff0477ac */ /* 0x000e220008000a00 */
[----:B------:R-:W-:Y:S01]  /*0100*/  BSSY.RECONVERGENT B0, `(.L_x_14) ;  /* 0x0000014000007945 */ /* 0x000fe20003800200 */
[----:B------:R-:W-:Y:S01]  /*0110*/  IMAD R3, R0, R3, RZ ;  /* 0x0000000300037224 */ /* 0x000fe200078e02ff */
[----:B0-----:R-:W-:Y:S02]  /*0120*/  IADD3 R5, PT, PT, R2, -UR5, RZ ;  /* 0x8000000502057c10 */ /* 0x001fe4000fffe0ff */
[----:B------:R-:W-:Y:S01]  /*0130*/  IADD3 R4, PT, PT, R0, -UR4, RZ ;  /* 0x8000000400047c10 */ /* 0x000fe2000fffe0ff */
[----:B------:R-:W0:Y:S01]  /*0140*/  LDCU.64 UR4, c[0x0][0x358] ;  /* 0x00006b00ff0477ac */ /* 0x000e220008000a00 */
[----:B------:R-:W-:Y:S02]  /*0150*/  I2FP.F32.S32 R5, R5 ;  /* 0x0000000500057245 */ /* 0x000fe40000201400 */
[----:B------:R-:W-:-:S03]  /*0160*/  I2FP.F32.S32 R4, R4 ;  /* 0x0000000400047245 */ /* 0x000fc60000201400 */
[----:B------:R-:W-:-:S04]  /*0170*/  FMUL R5, R5, R5 ;  /* 0x0000000505057220 */ /* 0x000fc80000400000 */
[----:B------:R-:W-:-:S04]  /*0180*/  FFMA R5, R4, R4, R5 ;  /* 0x0000000404057223 */ /* 0x000fc80000000005 */
[----:B------:R1:W2:Y:S01]  /*0190*/  MUFU.RSQ R4, R5 ;  /* 0x0000000500047308 */ /* 0x0002a20000001400 */
[----:B------:R-:W-:-:S04]  /*01a0*/  IADD3 R6, PT, PT, R5, -0xd000000, RZ ;  /* 0xf300000005067810 */ /* 0x000fc80007ffe0ff */
[----:B------:R-:W-:-:S13]  /*01b0*/  ISETP.GT.U32.AND P0, PT, R6, 0x727fffff, PT ;  /* 0x727fffff0600780c */ /* 0x000fda0003f04070 */
[----:B012---:R-:W-:Y:S05]  /*01c0*/  @!P0 BRA `(.L_x_15) ;  /* 0x00000000000c8947 */ /* 0x007fea0003800000 */
[----:B------:R-:W-:-:S07]  /*01d0*/  MOV R9, 0x1f0 ;  /* 0x000001f000097802 */ /* 0x000fce0000000f00 */
[----:B------:R-:W-:Y:S05]  /*01e0*/  CALL.REL.NOINC `($__internal_1_$__cuda_sm20_sqrt_rn_f32_slowpath) ;  /* 0x0000000000447944 */ /* 0x000fea0003c00000 */
[----:B------:R-:W-:Y:S05]  /*01f0*/  BRA `(.L_x_16) ;  /* 0x0000000000107947 */ /* 0x000fea0003800000 */
.L_x_15:
[----:B------:R-:W-:Y:S01]  /*0200*/  FMUL.FTZ R0, R5, R4 ;  /* 0x0000000405007220 */ /* 0x000fe20000410000 */
[----:B------:R-:W-:-:S03]  /*0210*/  FMUL.FTZ R4, R4, 0.5 ;  /* 0x3f00000004047820 */ /* 0x000fc60000410000 */
[----:B------:R-:W-:-:S04]  /*0220*/  FFMA R5, -R0, R0, R5 ;  /* 0x0000000000057223 */ /* 0x000fc80000000105 */
[----:B------:R-:W-:-:S07]  /*0230*/  FFMA R0, R5, R4, R0 ;  /* 0x0000000405007223 */ /* 0x000fce0000000000 */
.L_x_16:
[----:B------:R-:W-:Y:S05]  /*0240*/  BSYNC.RECONVERGENT B0 ;  /* 0x0000000000007941 */ /* 0x000fea0003800200 */
.L_x_14:
[----:B------:R-:W-:Y:S01]  /*0250*/  HFMA2 R7, -RZ, RZ, 0.10565185546875, 23.34375 ;  /* 0x2ec34dd6ff077431 */ /* 0x000fe200000001ff */
[----:B------:R-:W0:Y:S01]  /*0260*/  LDC.64 R4, c[0x0][0x390] ;  /* 0x0000e400ff047b82 */ /* 0x000e220000000a00 */
[----:B------:R-:W-:-:S03]  /*0270*/  IADD3 R3, PT, PT, R2, R3, RZ ;  /* 0x0000000302037210 */ /* 0x000fc60007ffe0ff */
[----:B------:R-:W-:-:S04]  /*0280*/  FFMA R7, R0, R7, -1.6852000328526628437e-07 ;  /* 0xb434f26d00077423 */ /* 0x000fc80000000007 */
[----:B------:R-:W-:-:S04]  /*0290*/  FFMA R7, R7, R0, 0.00011048000305891036987 ;  /* 0x38e7b18007077423 */ /* 0x000fc80000000000 */
[----:B------:R-:W-:-:S04]  /*02a0*/  FFMA R7, R7, R0, -0.031856000423431396484 ;  /* 0xbd027b7007077423 */ /* 0x000fc80000000000 */
[----:B------:R-:W-:Y:S01]  /*02b0*/  FFMA R7, R7, R0, 3.7500998973846435547 ;  /* 0x407001a307077423 */ /* 0x000fe20000000000 */
[----:B0-----:R-:W-:-:S04]  /*02c0*/  IMAD.WIDE R2, R3, 0x4, R4 ;  /* 0x0000000403027825 */ /* 0x001fc800078e0204 */
[----:B------:R-:W-:-:S05]  /*02d0*/  FFMA R7, R7, R0, -3.0283000469207763672 ;  /* 0xc041cfab07077423 */ /* 0x000fca0000000000 */
[----:B------:R-:W-:Y:S01]  /*02e0*/  STG.E desc[UR4][R2.64], R7 ;  /* 0x0000000702007986 */ /* 0x000fe2000c101904 */
[----:B------:R-:W-:Y:S05]  /*02f0*/  EXIT ;  /* 0x000000000000794d */ /* 0x000fea0003800000 */
        .weak           $__internal_1_$__cuda_sm20_sqrt_rn_f32_slowpath
        .type           $__internal_1_$__cuda_sm20_sqrt_rn_f32_slowpath,@function
        .size           $__internal_1_$__cuda_sm20_sqrt_rn_f32_slowpath,(.L_x_76 - $__internal_1_$__cuda_sm20_sqrt_rn_f32_slowpath)
$__internal_1_$__cuda_sm20_sqrt_rn_f32_slowpath:
[----:B------:R-:W-:-:S13]  /*0300*/  LOP3.LUT P0, RZ, R5, 0x7fffffff, RZ, 0xc0, !PT ;  /* 0x7fffffff05ff7812 */ /* 0x000fda000780c0ff */
[----:B------:R-:W-:Y:S05]  /*0310*/  @!P0 BRA `(.L_x_17) ;  /* 0x0000000000448947 */ /* 0x000fea0003800000 */
[----:B------:R-:W-:Y:S02]  /*0320*/  FSETP.GEU.FTZ.AND P0, PT, R5, RZ, PT ;  /* 0x000000ff0500720b */ /* 0x000fe40003f1e000 */
[----:B------:R-:W-:-:S11]  /*0330*/  MOV R0, R5 ;  /* 0x0000000500007202 */ /* 0x000fd60000000f00 */
[----:B------:R-:W-:Y:S01]  /*0340*/  @!P0 MOV R5, 0x7fffffff ;  /* 0x7fffffff00058802 */ /* 0x000fe20000000f00 */
[----:B------:R-:W-:Y:S06]  /*0350*/  @!P0 BRA `(.L_x_17) ;  /* 0x0000000000348947 */ /* 0x000fec0003800000 */
[----:B------:R-:W-:-:S13]  /*0360*/  FSETP.GTU.FTZ.AND P0, PT, |R0|, +INF , PT ;  /* 0x7f8000000000780b */ /* 0x000fda0003f1c200 */
[----:B------:R-:W-:Y:S01]  /*0370*/  @P0 FADD.FTZ R5, R0, 1 ;  /* 0x3f80000000050421 */ /* 0x000fe20000010000 */
[----:B------:R-:W-:Y:S06]  /*0380*/  @P0 BRA `(.L_x_17) ;  /* 0x0000000000280947 */ /* 0x000fec0003800000 */
[----:B------:R-:W-:-:S13]  /*0390*/  FSETP.NEU.FTZ.AND P0, PT, |R0|, +INF , PT ;  /* 0x7f8000000000780b */ /* 0x000fda0003f1d200 */
[----:B------:R-:W-:-:S04]  /*03a0*/  @P0 FFMA R4, R0, 1.84467440737095516160e+19, RZ ;  /* 0x5f80000000040823 */ /* 0x000fc800000000ff */
[----:B------:R-:W0:Y:S02]  /*03b0*/  @P0 MUFU.RSQ R5, R4 ;  /* 0x0000000400050308 */ /* 0x000e240000001400 */
[----:B0-----:R-:W-:Y:S01]  /*03c0*/  @P0 FMUL.FTZ R7, R4, R5 ;  /* 0x0000000504070220 */ /* 0x001fe20000410000 */
[----:B------:R-:W-:Y:S01]  /*03d0*/  @P0 FMUL.FTZ R8, R5, 0.5 ;  /* 0x3f00000005080820 */ /* 0x000fe20000410000 */
[----:B------:R-:W-:Y:S02]  /*03e0*/  @!P0 MOV R5, R0 ;  /* 0x0000000000058202 */ /* 0x000fe40000000f00 */
[----:B------:R-:W-:-:S04]  /*03f0*/  @P0 FADD.FTZ R6, -R7, -RZ ;  /* 0x800000ff07060221 */ /* 0x000fc80000010100 */
[----:B------:R-:W-:-:S04]  /*0400*/  @P0 FFMA R6, R7, R6, R4 ;  /* 0x0000000607060223 */ /* 0x000fc80000000004 */
[----:B------:R-:W-:-:S04]  /*0410*/  @P0 FFMA R6, R6, R8, R7 ;  /* 0x0000000806060223 */ /* 0x000fc80000000007 */
[----:B------:R-:W-:-:S07]  /*0420*/  @P0 FMUL.FTZ R5, R6, 2.3283064365386962891e-10 ;  /* 0x2f80000006050820 */ /* 0x000fce0000410000 */
.L_x_17:
[----:B------:R-:W-:Y:S01]  /*0430*/  MOV R0, R5 ;  /* 0x0000000500007202 */ /* 0x000fe20000000f00 */
[----:B------:R-:W-:Y:S01]  /*0440*/  HFMA2 R5, -RZ, RZ, 0, 0 ;  /* 0x00000000ff057431 */ /* 0x000fe200000001ff */
[----:B------:R-:W-:-:S04]  /*0450*/  MOV R4, R9 ;  /* 0x0000000900047202 */ /* 0x000fc80000000f00 */
[----:B------:R-:W-:Y:S05]  /*0460*/  RET.REL.NODEC R4 `(_Z20compute_eyefreq_rodsiiiiPf) ;  /* 0xfffffff804e47950 */ /* 0x000fea0003c3ffff */
.L_x_18:
        /* <DEDUP_REMOVED lines=9> */
.L_x_76:


//--------------------- .text._Z22compute_pyrlevel_conesiiPfS_iS_S_ --------------------------
	.section	.text._Z22compute_pyrlevel_conesiiPfS_iS_S_,"ax",@progbits
	.align	128
        .global         _Z22compute_pyrlevel_conesiiPfS_iS_S_
        .type           _Z22compute_pyrlevel_conesiiPfS_iS_S_,@function
        .size           _Z22compute_pyrlevel_conesiiPfS_iS_S_,(.L_x_77 - _Z22compute_pyrlevel_conesiiPfS_iS_S_)
        .other          _Z22compute_pyrlevel_conesiiPfS_iS_S_,@"STO_CUDA_ENTRY STV_DEFAULT"
_Z22compute_pyrlevel_conesiiPfS_iS_S_:
.text._Z22compute_pyrlevel_conesiiPfS_iS_S_:
        /* <DEDUP_REMOVED lines=17> */
[----:B------:R-:W1:Y:S08]  /*0110*/  LDC.64 R8, c[0x0][0x390] ;  /* 0x0000e400ff087b82 */ /* 0x000e700000000a00 */
[----:B------:R-:W2:Y:S01]  /*0120*/  LDC.64 R4, c[0x0][0x3a0] ;  /* 0x0000e800ff047b82 */ /* 0x000ea20000000a00 */
[----:B------:R-:W-:Y:S01]  /*0130*/  IMAD R2, R2, R0, R3 ;  /* 0x0000000002027224 */ /* 0x000fe200078e0203 */
[----:B0-----:R-:W3:Y:S04]  /*0140*/  LDG.E R7, desc[UR6][R6.64] ;  /* 0x0000000606077981 */ /* 0x001ee8000c1e1900 */
[----:B-1----:R-:W3:Y:S01]  /*0150*/  LDG.E R8, desc[UR6][R8.64] ;  /* 0x0000000608087981 */ /* 0x002ee2000c1e1900 */
[----:B--2---:R-:W-:-:S05]  /*0160*/  IMAD.WIDE R4, R2, 0x4, R4 ;  /* 0x0000000402047825 */ /* 0x004fca00078e0204 */
[----:B------:R-:W2:Y:S01]  /*0170*/  LDG.E R0, desc[UR6][R4.64] ;  /* 0x0000000604007981 */ /* 0x000ea2000c1e1900 */
[----:B------:R-:W-:Y:S01]  /*0180*/  BSSY.RECONVERGENT B0, `(.L_x_19) ;  /* 0x000000e000007945 */ /* 0x000fe20003800200 */
[----:B---3--:R-:W-:-:S04]  /*0190*/  FADD R3, -R7, R8 ;  /* 0x0000000807037221 */ /* 0x008fc80000000100 */
[----:B------:R-:W0:Y:S01]  /*01a0*/  MUFU.RCP R10, R3 ;  /* 0x00000003000a7308 */ /* 0x000e220000001000 */
[----:B--2---:R-:W-:-:S07]  /*01b0*/  FADD R0, R0, -R7 ;  /* 0x8000000700007221 */ /* 0x004fce0000000000 */
[----:B------:R-:W1:Y:S01]  /*01c0*/  FCHK P0, R0, R3 ;  /* 0x0000000300007302 */ /* 0x000e620000000000 */
[----:B0-----:R-:W-:-:S04]  /*01d0*/  FFMA R11, -R3, R10, 1 ;  /* 0x3f800000030b7423 */ /* 0x001fc8000000010a */
[----:B------:R-:W-:-:S04]  /*01e0*/  FFMA R11, R10, R11, R10 ;  /* 0x0000000b0a0b7223 */ /* 0x000fc8000000000a */
[----:B------:R-:W-:-:S04]  /*01f0*/  FFMA R6, R0, R11, RZ ;  /* 0x0000000b00067223 */ /* 0x000fc800000000ff */
[----:B------:R-:W-:-:S04]  /*0200*/  FFMA R7, -R3, R6, R0 ;  /* 0x0000000603077223 */ /* 0x000fc80000000100 */
[----:B------:R-:W-:Y:S01]  /*0210*/  FFMA R6, R11, R7, R6 ;  /* 0x000000070b067223 */ /* 0x000fe20000000006 */
[----:B-1----:R-:W-:Y:S06]  /*0220*/  @!P0 BRA `(.L_x_20) ;  /* 0x00000000000c8947 */ /* 0x002fec0003800000 */
[----:B------:R-:W-:-:S07]  /*0230*/  MOV R4, 0x250 ;  /* 0x0000025000047802 */ /* 0x000fce0000000f00 */
[----:B------:R-:W-:Y:S05]  /*0240*/  CALL.REL.NOINC `($__internal_2_$__cuda_sm3x_div_rn_noftz_f32_slowpath) ;  /* 0x0000000000387944 */ /* 0x000fea0003c00000 */
[----:B------:R-:W-:-:S07]  /*0250*/  IMAD.MOV.U32 R6, RZ, RZ, R0 ;  /* 0x000000ffff067224 */ /* 0x000fce00078e0000 */
.L_x_20:
[----:B------:R-:W-:Y:S05]  /*0260*/  BSYNC.RECONVERGENT B0 ;  /* 0x0000000000007941 */ /* 0x000fea0003800200 */
.L_x_19:
[----:B------:R-:W0:Y:S01]  /*0270*/  LDCU UR5, c[0x0][0x398] ;  /* 0x00007300ff0577ac */ /* 0x000e220008000800 */
[----:B------:R-:W1:Y:S01]  /*0280*/  LDC.64 R4, c[0x0][0x3a8] ;  /* 0x0000ea00ff047b82 */ /* 0x000e620000000a00 */
[----:B------:R-:W-:Y:S01]  /*0290*/  FADD R6, -R6, 1 ;  /* 0x3f80000006067421 */ /* 0x000fe20000000100 */
[----:B0-----:R-:W-:Y:S02]  /*02a0*/  UIADD3 UR4, UPT, UPT, UR5, -0x1, URZ ;  /* 0xffffffff05047890 */ /* 0x001fe4000fffe0ff */
[----:B------:R-:W-:-:S04]  /*02b0*/  I2FP.F32.S32 R0, UR5 ;  /* 0x0000000500007c45 */ /* 0x000fc80008201400 */
[----:B------:R-:W-:-:S05]  /*02c0*/  I2FP.F32.S32 R3, UR4 ;  /* 0x0000000400037c45 */ /* 0x000fca0008201400 */
[----:B------:R-:W-:-:S05]  /*02d0*/  FMUL R3, R6, R3 ;  /* 0x0000000306037220 */ /* 0x000fca0000400000 */
[----:B------:R-:W-:Y:S01]  /*02e0*/  FMNMX R0, R0, R3, PT ;  /* 0x0000000300007209 */ /* 0x000fe20003800000 */
[----:B-1----:R-:W-:-:S03]  /*02f0*/  IMAD.WIDE R2, R2, 0x4, R4 ;  /* 0x0000000402027825 */ /* 0x002fc600078e0204 */
[----:B------:R-:W-:-:S05]  /*0300*/  FMNMX R5, RZ, R0, !PT ;  /* 0x00000000ff057209 */ /* 0x000fca0007800000 */
[----:B------:R-:W-:Y:S01]  /*0310*/  STG.E desc[UR6][R2.64], R5 ;  /* 0x0000000502007986 */ /* 0x000fe2000c101906 */
[----:B------:R-:W-:Y:S05]  /*0320*/  EXIT ;  /* 0x000000000000794d */ /* 0x000fea0003800000 */
        .weak           $__internal_2_$__cuda_sm3x_div_rn_noftz_f32_slowpath
        .type           $__internal_2_$__cuda_sm3x_div_rn_noftz_f32_slowpath,@function
        .size           $__internal_2_$__cuda_sm3x_div_rn_noftz_f32_slowpath,(.L_x_77 - $__internal_2_$__cuda_sm3x_div_rn_noftz_f32_slowpath)
$__internal_2_$__cuda_sm3x_div_rn_noftz_f32_slowpath:
[--C-:B------:R-:W-:Y:S01]  /*0330*/  SHF.R.U32.HI R6, RZ, 0x17, R3.reuse ;  /* 0x00000017ff067819 */ /* 0x100fe20000011603 */
[----:B------:R-:W-:Y:S01]  /*0340*/  BSSY.RECONVERGENT B1, `(.L_x_21) ;  /* 0x0000064000017945 */ /* 0x000fe20003800200 */
[--C-:B------:R-:W-:Y:S01]  /*0350*/  SHF.R.U32.HI R5, RZ, 0x17, R0.reuse ;  /* 0x00000017ff057819 */ /* 0x100fe20000011600 */
[----:B------:R-:W-:Y:S01]  /*0360*/  IMAD.MOV.U32 R7, RZ, RZ, R0 ;  /* 0x000000ffff077224 */ /* 0x000fe200078e0000 */
[----:B------:R-:W-:Y:S01]  /*0370*/  LOP3.LUT R6, R6, 0xff, RZ, 0xc0, !PT ;  /* 0x000000ff06067812 */ /* 0x000fe200078ec0ff */
[----:B------:R-:W-:Y:S01]  /*0380*/  IMAD.MOV.U32 R8, RZ, RZ, R3 ;  /* 0x000000ffff087224 */ /* 0x000fe200078e0003 */
[----:B------:R-:W-:-:S03]  /*0390*/  LOP3.LUT R5, R5, 0xff, RZ, 0xc0, !PT ;  /* 0x000000ff05057812 */ /* 0x000fc600078ec0ff */
[----:B------:R-:W-:Y:S02]  /*03a0*/  VIADD R11, R6, 0xffffffff ;  /* 0xffffffff060b7836 */ /* 0x000fe40000000000 */
[----:B------:R-:W-:-:S03]  /*03b0*/  VIADD R10, R5, 0xffffffff ;  /* 0xffffffff050a7836 */ /* 0x000fc60000000000 */
[----:B------:R-:W-:-:S04]  /*03c0*/  ISETP.GT.U32.AND P0, PT, R11, 0xfd, PT ;  /* 0x000000fd0b00780c */ /* 0x000fc80003f04070 */
[----:B------:R-:W-:-:S13]  /*03d0*/  ISETP.GT.U32.OR P0, PT, R10, 0xfd, P0 ;  /* 0x000000fd0a00780c */ /* 0x000fda0000704470 */
[----:B------:R-:W-:Y:S01]  /*03e0*/  @!P0 IMAD.MOV.U32 R9, RZ, RZ, RZ ;  /* 0x000000ffff098224 */ /* 0x000fe200078e00ff */
[----:B------:R-:W-:Y:S06]  /*03f0*/  @!P0 BRA `(.L_x_22) ;  /* 0x00000000005c8947 */ /* 0x000fec0003800000 */
[----:B------:R-:W-:Y:S02]  /*0400*/  FSETP.GTU.FTZ.AND P0, PT, |R0|, +INF , PT ;  /* 0x7f8000000000780b */ /* 0x000fe40003f1c200 */
        /* <DEDUP_REMOVED lines=22> */
.L_x_22:
        /* <DEDUP_REMOVED lines=51> */
.L_x_29:
[----:B------:R-:W-:-:S04]  /*08a0*/  LOP3.LUT R0, R0, 0x80000000, RZ, 0xc0, !PT ;  /* 0x8000000000007812 */ /* 0x000fc800078ec0ff */
[----:B------:R-:W-:Y:S01]  /*08b0*/  LOP3.LUT R0, R0, 0x7f800000, RZ, 0xfc, !PT ;  /* 0x7f80000000007812 */ /* 0x000fe200078efcff */
[----:B------:R-:W-:Y:S06]  /*08c0*/  BRA `(.L_x_30) ;  /* 0x0000000000047947 */ /* 0x000fec0003800000 */
.L_x_28:
[----:B------:R-:W-:-:S07]  /*08d0*/  IMAD R0, R6, 0x800000, R0 ;  /* 0x0080000006007824 */ /* 0x000fce00078e0200 */
.L_x_30:
[----:B------:R-:W-:Y:S05]  /*08e0*/  BSYNC.RECONVERGENT B2 ;  /* 0x0000000000027941 */ /* 0x000fea0003800200 */
.L_x_27:
[----:B------:R-:W-:Y:S05]  /*08f0*/  BRA `(.L_x_31) ;  /* 0x0000000000207947 */ /* 0x000fea0003800000 */
.L_x_26:
[----:B------:R-:W-:-:S04]  /*0900*/  LOP3.LUT R0, R8, 0x80000000, R7, 0x48, !PT ;  /* 0x8000000008007812 */ /* 0x000fc800078e4807 */
[----:B------:R-:W-:Y:S01]  /*0910*/  LOP3.LUT R0, R0, 0x7f800000, RZ, 0xfc, !PT ;  /* 0x7f80000000007812 */ /* 0x000fe200078efcff */
[----:B------:R-:W-:Y:S06]  /*0920*/  BRA `(.L_x_31) ;  /* 0x0000000000147947 */ /* 0x000fec0003800000 */
.L_x_25:
[----:B------:R-:W-:Y:S01]  /*0930*/  LOP3.LUT R0, R8, 0x80000000, R7, 0x48, !PT ;  /* 0x8000000008007812 */ /* 0x000fe200078e4807 */
[----:B------:R-:W-:Y:S06]  /*0940*/  BRA `(.L_x_31) ;  /* 0x00000000000c7947 */ /* 0x000fec0003800000 */
.L_x_24:
[----:B------:R-:W0:Y:S01]  /*0950*/  MUFU.RSQ R0, -QNAN ;  /* 0xffc0000000007908 */ /* 0x000e220000001400 */
[----:B------:R-:W-:Y:S05]  /*0960*/  BRA `(.L_x_31) ;  /* 0x0000000000047947 */ /* 0x000fea0003800000 */
.L_x_23:
[----:B------:R-:W-:-:S07]  /*0970*/  FADD.FTZ R0, R0, R3 ;  /* 0x0000000300007221 */ /* 0x000fce0000010000 */
.L_x_31:
[----:B------:R-:W-:Y:S05]  /*0980*/  BSYNC.RECONVERGENT B1 ;  /* 0x0000000000017941 */ /* 0x000fea0003800200 */
.L_x_21:
[----:B------:R-:W-:-:S04]  /*0990*/  IMAD.MOV.U32 R5, RZ, RZ, 0x0 ;  /* 0x00000000ff057424 */ /* 0x000fc800078e00ff */
[----:B0-----:R-:W-:Y:S05]  /*09a0*/  RET.REL.NODEC R4 `(_Z22compute_pyrlevel_conesiiPfS_iS_S_) ;  /* 0xfffffff404947950 */ /* 0x001fea0003c3ffff */
.L_x_32:
        /* <DEDUP_REMOVED lines=13> */
.L_x_77:


//--------------------- .text._Z21compute_eyefreq_conesiiiifffffPf --------------------------
	.section	.text._Z21compute_eyefreq_conesiiiifffffPf,"ax",@progbits
	.align	128
        .global         _Z21compute_eyefreq_conesiiiifffffPf
        .type           _Z21compute_eyefreq_conesiiiifffffPf,@function
        .size           _Z21compute_eyefreq_conesiiiifffffPf,(.L_x_80 - _Z21compute_eyefreq_conesiiiifffffPf)
        .other          _Z21compute_eyefreq_conesiiiifffffPf,@"STO_CUDA_ENTRY STV_DEFAULT"
_Z21compute_eyefreq_conesiiiifffffPf:
.text._Z21compute_eyefreq_conesiiiifffffPf:
        /* <DEDUP_REMOVED lines=17> */
[----:B0-----:R-:W-:Y:S01]  /*0110*/  IADD3 R4, PT, PT, R2, -UR5, RZ ;  /* 0x8000000502047c10 */ /* 0x001fe2000fffe0ff */
[C---:B------:R-:W-:Y:S02]  /*0120*/  VIADD R3, R5.reuse, -UR4 ;  /* 0x8000000405037c36 */ /* 0x040fe40008000000 */
[----:B------:R-:W-:Y:S01]  /*0130*/  IMAD R5, R5, R0, RZ ;  /* 0x0000000005057224 */ /* 0x000fe200078e02ff */
[----:B------:R-:W-:Y:S02]  /*0140*/  I2FP.F32.S32 R4, R4 ;  /* 0x0000000400047245 */ /* 0x000fe40000201400 */
[----:B------:R-:W-:-:S03]  /*0150*/  I2FP.F32.S32 R3, R3 ;  /* 0x0000000300037245 */ /* 0x000fc60000201400 */
[----:B------:R-:W-:-:S04]  /*0160*/  FMUL R4, R4, R4 ;  /* 0x0000000404047220 */ /* 0x000fc80000400000 */
[----:B------:R-:W-:-:S04]  /*0170*/  FFMA R4, R3, R3, R4 ;  /* 0x0000000303047223 */ /* 0x000fc80000000004 */
[----:B------:R0:W1:Y:S01]  /*0180*/  MUFU.RSQ R3, R4 ;  /* 0x0000000400037308 */ /* 0x0000620000001400 */
[----:B------:R-:W-:-:S04]  /*0190*/  IADD3 R6, PT, PT, R4, -0xd000000, RZ ;  /* 0xf300000004067810 */ /* 0x000fc80007ffe0ff */
[----:B------:R-:W-:-:S13]  /*01a0*/  ISETP.GT.U32.AND P0, PT, R6, 0x727fffff, PT ;  /* 0x727fffff0600780c */ /* 0x000fda0003f04070 */
[----:B01----:R-:W-:Y:S05]  /*01b0*/  @!P0 BRA `(.L_x_34) ;  /* 0x0000000000108947 */ /* 0x003fea0003800000 */
[----:B------:R-:W-:-:S07]  /*01c0*/  MOV R9, 0x1e0 ;  /* 0x000001e000097802 */ /* 0x000fce0000000f00 */
[----:B------:R-:W-:Y:S05]  /*01d0*/  CALL.REL.NOINC `($__internal_4_$__cuda_sm20_sqrt_rn_f32_slowpath) ;  /* 0x0000000c00e87944 */ /* 0x000fea0003c00000 */
[----:B------:R-:W-:Y:S01]  /*01e0*/  IMAD.MOV.U32 R0, RZ, RZ, R4 ;  /* 0x000000ffff007224 */ /* 0x000fe200078e0004 */
[----:B------:R-:W-:Y:S06]  /*01f0*/  BRA `(.L_x_35) ;  /* 0x0000000000107947 */ /* 0x000fec0003800000 */
.L_x_34:
[----:B------:R-:W-:Y:S01]  /*0200*/  FMUL.FTZ R7, R4, R3 ;  /* 0x0000000304077220 */ /* 0x000fe20000410000 */
[----:B------:R-:W-:-:S03]  /*0210*/  FMUL.FTZ R3, R3, 0.5 ;  /* 0x3f00000003037820 */ /* 0x000fc60000410000 */
[----:B------:R-:W-:-:S04]  /*0220*/  FFMA R0, -R7, R7, R4 ;  /* 0x0000000707007223 */ /* 0x000fc80000000104 */
[----:B------:R-:W-:-:S07]  /*0230*/  FFMA R0, R0, R3, R7 ;  /* 0x0000000300007223 */ /* 0x000fce0000000007 */
.L_x_35:
[----:B------:R-:W-:Y:S05]  /*0240*/  BSYNC.RECONVERGENT B0 ;  /* 0x0000000000007941 */ /* 0x000fea0003800200 */
.L_x_33:
[----:B------:R-:W0:Y:S01]  /*0250*/  LDC R7, c[0x0][0x3a0] ;  /* 0x0000e800ff077b82 */ /* 0x000e220000000800 */
[----:B------:R-:W1:Y:S01]  /*0260*/  LDCU UR4, c[0x0][0x39c] ;  /* 0x00007380ff0477ac */ /* 0x000e620008000800 */
[----:B------:R-:W-:Y:S01]  /*0270*/  BSSY.RECONVERGENT B0, `(.L_x_36) ;  /* 0x000000e000007945 */ /* 0x000fe20003800200 */
[----:B-1----:R-:W-:Y:S01]  /*0280*/  FMUL R0, R0, UR4 ;  /* 0x0000000400007c20 */ /* 0x002fe20008400000 */
[----:B0-----:R-:W0:Y:S08]  /*0290*/  MUFU.RCP R3, R7 ;  /* 0x0000000700037308 */ /* 0x001e300000001000 */
[----:B------:R-:W1:Y:S01]  /*02a0*/  FCHK P0, R0, R7 ;  /* 0x0000000700007302 */ /* 0x000e620000000000 */
[----:B0-----:R-:W-:-:S04]  /*02b0*/  FFMA R4, R3, -R7, 1 ;  /* 0x3f80000003047423 */ /* 0x001fc80000000807 */
[----:B------:R-:W-:-:S04]  /*02c0*/  FFMA R3, R3, R4, R3 ;  /* 0x0000000403037223 */ /* 0x000fc80000000003 */
[----:B------:R-:W-:-:S04]  /*02d0*/  FFMA R4, R0, R3, RZ ;  /* 0x0000000300047223 */ /* 0x000fc800000000ff */
[----:B------:R-:W-:-:S04]  /*02e0*/  FFMA R6, R4, -R7, R0 ;  /* 0x8000000704067223 */ /* 0x000fc80000000000 */
[----:B------:R-:W-:Y:S01]  /*02f0*/  FFMA R3, R3, R6, R4 ;  /* 0x0000000603037223 */ /* 0x000fe20000000004 */
[----:B-1----:R-:W-:Y:S06]  /*0300*/  @!P0 BRA `(.L_x_37) ;  /* 0x0000000000108947 */ /* 0x002fec0003800000 */
[----:B------:R-:W0:Y:S01]  /*0310*/  LDCU UR4, c[0x0][0x3a0] ;  /* 0x00007400ff0477ac */ /* 0x000e220008000800 */
[----:B------:R-:W-:Y:S02]  /*0320*/  MOV R4, 0x350 ;  /* 0x0000035000047802 */ /* 0x000fe40000000f00 */
[----:B0-----:R-:W-:-:S07]  /*0330*/  MOV R3, UR4 ;  /* 0x0000000400037c02 */ /* 0x001fce0008000f00 */
[----:B------:R-:W-:Y:S05]  /*0340*/  CALL.REL.NOINC `($__internal_5_$__cuda_sm3x_div_rn_noftz_f32_slowpath) ;  /* 0x0000000c00e47944 */ /* 0x000fea0003c00000 */
.L_x_37:
[----:B------:R-:W-:Y:S05]  /*0350*/  BSYNC.RECONVERGENT B0 ;  /* 0x0000000000007941 */ /* 0x000fea0003800200 */
.L_x_36:
[----:B------:R-:W0:Y:S01]  /*0360*/  MUFU.RCP R0, |R3| ;  /* 0x4000000300007308 */ /* 0x000e220000001000 */
[----:B------:R-:W-:Y:S01]  /*0370*/  FSETP.GT.AND P0, PT, |R3|, 1, PT ;  /* 0x3f8000000300780b */ /* 0x000fe20003f04200 */
[----:B------:R-:W-:Y:S02]  /*0380*/  IMAD.MOV.U32 R7, RZ, RZ, 0x3b2090aa ;  /* 0x3b2090aaff077424 */ /* 0x000fe400078e00ff */
[----:B------:R-:W-:Y:S01]  /*0390*/  HFMA2 R9, -RZ, RZ, 1.857421875, -1409 ;  /* 0x3f6ee581ff097431 */ /* 0x000fe200000001ff */
[----:B------:R-:W-:Y:S01]  /*03a0*/  BSSY.RECONVERGENT B0, `(.L_x_38) ;  /* 0x000001d000007945 */ /* 0x000fe20003800200 */
[----:B0-----:R-:W-:-:S05]  /*03b0*/  FSEL R0, R0, |R3|, P0 ;  /* 0x4000000300007208 */ /* 0x001fca0000000000 */
[----:B------:R-:W-:-:S04]  /*03c0*/  FMUL R4, R0, R0 ;  /* 0x0000000000047220 */ /* 0x000fc80000400000 */
[----:B------:R-:W-:-:S04]  /*03d0*/  FFMA R7, R4, R7, -0.014396979473531246185 ;  /* 0xbc6be14f04077423 */ /* 0x000fc80000000007 */
[----:B------:R-:W-:-:S04]  /*03e0*/  FFMA R7, R4, R7, 0.039849750697612762451 ;  /* 0x3d23397e04077423 */ /* 0x000fc80000000007 */
[----:B------:R-:W-:-:S04]  /*03f0*/  FFMA R7, R4, R7, -0.072529748082160949707 ;  /* 0xbd948a7a04077423 */ /* 0x000fc80000000007 */
[----:B------:R-:W-:-:S04]  /*0400*/  FFMA R7, R4, R7, 0.10518480092287063599 ;  /* 0x3dd76b2104077423 */ /* 0x000fc80000000007 */
[----:B------:R-:W-:-:S04]  /*0410*/  FFMA R7, R4, R7, -0.14171802997589111328 ;  /* 0xbe111e8804077423 */ /* 0x000fc80000000007 */
[----:B------:R-:W-:-:S04]  /*0420*/  FFMA R7, R4, R7, 0.19988775253295898438 ;  /* 0x3e4caf6004077423 */ /* 0x000fc80000000007 */
[----:B------:R-:W-:-:S04]  /*0430*/  FFMA R7, R4, R7, -0.33332940936088562012 ;  /* 0xbeaaaa2704077423 */ /* 0x000fc80000000007 */
[----:B------:R-:W-:Y:S01]  /*0440*/  FMUL R7, R4, R7 ;  /* 0x0000000704077220 */ /* 0x000fe20000400000 */
[----:B------:R-:W-:-:S03]  /*0450*/  MOV R4, 0x3ea2f983 ;  /* 0x3ea2f98300047802 */ /* 0x000fc60000000f00 */
[----:B------:R-:W-:Y:S01]  /*0460*/  FFMA R0, R0, R7, R0 ;  /* 0x0000000700007223 */ /* 0x000fe20000000000 */
[----:B------:R-:W-:-:S03]  /*0470*/  IMAD.MOV.U32 R7, RZ, RZ, 0x40490fdb ;  /* 0x40490fdbff077424 */ /* 0x000fc600078e00ff */
[----:B------:R-:W-:Y:S01]  /*0480*/  @P0 FFMA R0, R9, 1.6832555532455444336, -R0 ;  /* 0x3fd774eb09000823 */ /* 0x000fe20000000800 */
[----:B------:R-:W-:-:S04]  /*0490*/  FSETP.NAN.AND P0, PT, |R3|, |R3|, PT ;  /* 0x400000030300720b */ /* 0x000fc80003f08200 */
[----:B------:R-:W-:-:S04]  /*04a0*/  LOP3.LUT R3, R0, 0x80000000, R3, 0xb8, !PT ;  /* 0x8000000000037812 */ /* 0x000fc800078eb803 */
[----:B------:R-:W-:Y:S01]  /*04b0*/  FSEL R0, R3, R0, !P0 ;  /* 0x0000000003007208 */ /* 0x000fe20004000000 */
[----:B------:R-:W-:-:S04]  /*04c0*/  FFMA R3, R4, -R7, 1 ;  /* 0x3f80000004037423 */ /* 0x000fc80000000807 */
[----:B------:R-:W-:Y:S01]  /*04d0*/  FMUL R0, R0, 180 ;  /* 0x4334000000007820 */ /* 0x000fe20000400000 */
[----:B------:R-:W-:-:S03]  /*04e0*/  FFMA R3, R3, R4, 0.31830987334251403809 ;  /* 0x3ea2f98303037423 */ /* 0x000fc60000000004 */
[----:B------:R-:W0:Y:S01]  /*04f0*/  FCHK P0, R0, 3.1415927410125732422 ;  /* 0x40490fdb00007902 */ /* 0x000e220000000000 */
[----:B------:R-:W-:-:S04]  /*0500*/  FFMA R4, R0, R3, RZ ;  /* 0x0000000300047223 */ /* 0x000fc800000000ff */
[----:B------:R-:W-:-:S04]  /*0510*/  FFMA R6, R4, -3.1415927410125732422, R0 ;  /* 0xc0490fdb04067823 */ /* 0x000fc80000000000 */
[----:B------:R-:W-:Y:S01]  /*0520*/  FFMA R3, R3, R6, R4 ;  /* 0x0000000603037223 */ /* 0x000fe20000000004 */
[----:B0-----:R-:W-:Y:S06]  /*0530*/  @!P0 BRA `(.L_x_39) ;  /* 0x00000000000c8947 */ /* 0x001fec0003800000 */
[----:B------:R-:W-:Y:S02]  /*0540*/  MOV R3, 0x40490fdb ;  /* 0x40490fdb00037802 */ /* 0x000fe40000000f00 */
[----:B------:R-:W-:-:S07]  /*0550*/  MOV R4, 0x570 ;  /* 0x0000057000047802 */ /* 0x000fce0000000f00 */
[----:B------:R-:W-:Y:S05]  /*0560*/  CALL.REL.NOINC `($__internal_5_$__cuda_sm3x_div_rn_noftz_f32_slowpath) ;  /* 0x0000000c005c7944 */ /* 0x000fea0003c00000 */
.L_x_39:
[----:B------:R-:W-:Y:S05]  /*0570*/  BSYNC.RECONVERGENT B0 ;  /* 0x0000000000007941 */ /* 0x000fea0003800200 */
.L_x_38:
[----:B------:R-:W0:Y:S01]  /*0580*/  LDCU UR4, c[0x0][0x398] ;  /* 0x00007300ff0477ac */ /* 0x000e220008000800 */
[----:B------:R-:W-:Y:S01]  /*0590*/  BSSY.RECONVERGENT B0, `(.L_x_40) ;  /* 0x0000012000007945 */ /* 0x000fe20003800200 */
[----:B------:R-:W1:Y:S01]  /*05a0*/  LDCU UR5, c[0x0][0x394] ;  /* 0x00007280ff0577ac */ /* 0x000e620008000800 */
[----:B0-----:R-:W-:Y:S01]  /*05b0*/  FADD R3, R3, UR4 ;  /* 0x0000000403037e21 */ /* 0x001fe20008000000 */
[----:B------:R-:W-:-:S03]  /*05c0*/  MOV R7, UR4 ;  /* 0x0000000400077c02 */ /* 0x000fc60008000f00 */
[----:B-1----:R-:W-:-:S04]  /*05d0*/  FMUL R6, R3, UR5 ;  /* 0x0000000503067c20 */ /* 0x002fc80008400000 */
[----:B------:R-:W0:Y:S08]  /*05e0*/  MUFU.RCP R0, R6 ;  /* 0x0000000600007308 */ /* 0x000e300000001000 */
[----:B------:R-:W1:Y:S01]  /*05f0*/  FCHK P0, R7, R6 ;  /* 0x0000000607007302 */ /* 0x000e620000000000 */
[----:B0-----:R-:W-:-:S04]  /*0600*/  FFMA R3, -R6, R0, 1 ;  /* 0x3f80000006037423 */ /* 0x001fc80000000100 */
[----:B------:R-:W-:-:S04]  /*0610*/  FFMA R0, R0, R3, R0 ;  /* 0x0000000300007223 */ /* 0x000fc80000000000 */
[----:B------:R-:W-:-:S04]  /*0620*/  FFMA R3, R0, UR4, RZ ;  /* 0x0000000400037c23 */ /* 0x000fc800080000ff */
[----:B------:R-:W-:-:S04]  /*0630*/  FFMA R4, -R6, R3, UR4 ;  /* 0x0000000406047e23 */ /* 0x000fc80008000103 */
[----:B------:R-:W-:Y:S01]  /*0640*/  FFMA R3, R0, R4, R3 ;  /* 0x0000000400037223 */ /* 0x000fe20000000003 */
[----:B-1----:R-:W-:Y:S06]  /*0650*/  @!P0 BRA `(.L_x_41) ;  /* 0x0000000000148947 */ /* 0x002fec0003800000 */
[----:B------:R-:W0:Y:S01]  /*0660*/  LDCU UR4, c[0x0][0x398] ;  /* 0x00007300ff0477ac */ /* 0x000e220008000800 */
[----:B------:R-:W-:Y:S01]  /*0670*/  IMAD.MOV.U32 R3, RZ, RZ, R6 ;  /* 0x000000ffff037224 */ /* 0x000fe200078e0006 */
[----:B------:R-:W-:Y:S02]  /*0680*/  MOV R4, 0x6b0 ;  /* 0x000006b000047802 */ /* 0x000fe40000000f00 */
[----:B0-----:R-:W-:-:S07]  /*0690*/  MOV R0, UR4 ;  /* 0x0000000400007c02 */ /* 0x001fce0008000f00 */
[----:B------:R-:W-:Y:S05]  /*06a0*/  CALL.REL.NOINC `($__internal_5_$__cuda_sm3x_div_rn_noftz_f32_slowpath) ;  /* 0x0000000c000c7944 */ /* 0x000fea0003c00000 */
.L_x_41:
[----:B------:R-:W-:Y:S05]  /*06b0*/  BSYNC.RECONVERGENT B0 ;  /* 0x0000000000007941 */ /* 0x000fea0003800200 */
.L_x_40:
[----:B------:R-:W0:Y:S02]  /*06c0*/  LDC R9, c[0x0][0x390] ;  /* 0x0000e400ff097b82 */ /* 0x000e240000000800 */
[----:B0-----:R-:W-:-:S04]  /*06d0*/  IADD3 R0, PT, PT, R9, 0x1800000, RZ ;  /* 0x0180000009007810 */ /* 0x001fc80007ffe0ff */
[----:B------:R-:W-:-:S04]  /*06e0*/  LOP3.LUT R0, R0, 0x7f800000, RZ, 0xc0, !PT ;  /* 0x7f80000000007812 */ /* 0x000fc800078ec0ff */
[----:B------:R-:W-:-:S13]  /*06f0*/  ISETP.GT.U32.AND P0, PT, R0, 0x1ffffff, PT ;  /* 0x01ffffff0000780c */ /* 0x000fda0003f04070 */
[----:B------:R-:W-:Y:S05]  /*0700*/  @P0 BRA `(.L_x_42) ;  /* 0x00000000000c0947 */ /* 0x000fea0003800000 */
[----:B------:R-:W-:-:S07]  /*0710*/  MOV R4, 0x730 ;  /* 0x0000073000047802 */ /* 0x000fce0000000f00 */
[----:B------:R-:W-:Y:S05]  /*0720*/  CALL.REL.NOINC `($__internal_3_$__cuda_sm20_rcp_rn_f32_slowpath) ;  /* 0x0000000400c07944 */ /* 0x000fea0003c00000 */
[----:B------:R-:W-:Y:S05]  /*0730*/  BRA `(.L_x_43) ;  /* 0x0000000000107947 */ /* 0x000fea0003800000 */
.L_x_42:
[----:B------:R-:W0:Y:S02]  /*0740*/  MUFU.RCP R0, R9 ;  /* 0x0000000900007308 */ /* 0x000e240000001000 */
[----:B0-----:R-:W-:-:S04]  /*0750*/  FFMA R4, R0, R9, -1 ;  /* 0xbf80000000047423 */ /* 0x001fc80000000009 */
[----:B------:R-:W-:-:S04]  /*0760*/  FADD.FTZ R7, -R4, -RZ ;  /* 0x800000ff04077221 */ /* 0x000fc80000010100 */
[----:B------:R-:W-:-:S07]  /*0770*/  FFMA R0, R0, R7, R0 ;  /* 0x0000000700007223 */ /* 0x000fce0000000000 */
.L_x_43:
[----:B------:R-:W-:Y:S01]  /*0780*/  IMAD.MOV.U32 R11, RZ, RZ, R0 ;  /* 0x000000ffff0b7224 */ /* 0x000fe200078e0000 */
[----:B------:R-:W0:Y:S01]  /*0790*/  LDCU.64 UR4, c[0x0][0x358] ;  /* 0x00006b00ff0477ac */ /* 0x000e220008000a00 */
[----:B------:R-:W-:Y:S01]  /*07a0*/  IMAD.MOV.U32 R7, RZ, RZ, 0x3e055027 ;  /* 0x3e055027ff077424 */ /* 0x000fe200078e00ff */
[----:B------:R-:W-:Y:S02]  /*07b0*/  BSSY.RECONVERGENT B0, `(.L_x_44) ;  /* 0x0000062000007945 */ /* 0x000fe40003800200 */
[----:B------:R-:W-:-:S13]  /*07c0*/  FSETP.GEU.AND P0, PT, R11, 1.175494350822287508e-38, PT ;  /* 0x008000000b00780b */ /* 0x000fda0003f0e000 */
[----:B------:R-:W-:-:S05]  /*07d0*/  @!P0 FMUL R11, R11, 8388608 ;  /* 0x4b0000000b0b8820 */ /* 0x000fca0000400000 */
[----:B------:R-:W-:-:S04]  /*07e0*/  IADD3 R0, PT, PT, R11, -0x3f2aaaab, RZ ;  /* 0xc0d555550b007810 */ /* 0x000fc80007ffe0ff */
[----:B------:R-:W-:-:S04]  /*07f0*/  LOP3.LUT R4, R0, 0xff800000, RZ, 0xc0, !PT ;  /* 0xff80000000047812 */ /* 0x000fc800078ec0ff */
[----:B------:R-:W-:-:S05]  /*0800*/  IADD3 R0, PT, PT, R11, -R4, RZ ;  /* 0x800000040b007210 */ /* 0x000fca0007ffe0ff */
[----:B------:R-:W-:Y:S01]  /*0810*/  FADD R6, R0, -1 ;  /* 0xbf80000000067421 */ /* 0x000fe20000000000 */
[----:B------:R-:W-:Y:S02]  /*0820*/  FSEL R0, RZ, -23, P0 ;  /* 0xc1b80000ff007808 */ /* 0x000fe40000000000 */
[----:B------:R-:W-:Y:S01]  /*0830*/  ISETP.GT.U32.AND P0, PT, R11, 0x7f7fffff, PT ;  /* 0x7f7fffff0b00780c */ /* 0x000fe20003f04070 */
[----:B------:R-:W-:-:S04]  /*0840*/  FFMA R7, R6, -R7, 0.14084610342979431152 ;  /* 0x3e1039f606077423 */ /* 0x000fc80000000807 */
[----:B------:R-:W-:-:S04]  /*0850*/  FFMA R7, R6, R7, -0.12148627638816833496 ;  /* 0xbdf8cdcc06077423 */ /* 0x000fc80000000007 */
[----:B------:R-:W-:-:S04]  /*0860*/  FFMA R7, R6, R7, 0.13980610668659210205 ;  /* 0x3e0f295506077423 */ /* 0x000fc80000000007 */
[----:B------:R-:W-:-:S04]  /*0870*/  FFMA R7, R6, R7, -0.16684235632419586182 ;  /* 0xbe2ad8b906077423 */ /* 0x000fc80000000007 */
[----:B------:R-:W-:-:S04]  /*0880*/  FFMA R7, R6, R7, 0.20012299716472625732 ;  /* 0x3e4ced0b06077423 */ /* 0x000fc80000000007 */
[----:B------:R-:W-:-:S04]  /*0890*/  FFMA R7, R6, R7, -0.24999669194221496582 ;  /* 0xbe7fff2206077423 */ /* 0x000fc80000000007 */
[----:B------:R-:W-:-:S04]  /*08a0*/  FFMA R7, R6, R7, 0.33333182334899902344 ;  /* 0x3eaaaa7806077423 */ /* 0x000fc80000000007 */
[C---:B------:R-:W-:Y:S01]  /*08b0*/  FFMA R9, R6.reuse, R7, -0.5 ;  /* 0xbf00000006097423 */ /* 0x040fe20000000007 */
[----:B------:R-:W-:Y:S02]  /*08c0*/  I2FP.F32.S32 R7, R4 ;  /* 0x0000000400077245 */ /* 0x000fe40000201400 */
[----:B------:R-:W-:Y:S01]  /*08d0*/  MOV R4, 0x7f800000 ;  /* 0x7f80000000047802 */ /* 0x000fe20000000f00 */
[C---:B------:R-:W-:Y:S02]  /*08e0*/  FMUL R9, R6.reuse, R9 ;  /* 0x0000000906097220 */ /* 0x040fe40000400000 */
[----:B------:R-:W-:Y:S02]  /*08f0*/  FFMA R0, R7, 1.1920928955078125e-07, R0 ;  /* 0x3400000007007823 */ /* 0x000fe40000000000 */
[----:B------:R-:W-:-:S04]  /*0900*/  FFMA R9, R6, R9, R6 ;  /* 0x0000000906097223 */ /* 0x000fc80000000006 */
[----:B------:R-:W-:Y:S01]  /*0910*/  FFMA R0, R0, 0.69314718246459960938, R9 ;  /* 0x3f31721800007823 */ /* 0x000fe20000000009 */
[C---:B------:R-:W-:Y:S01]  /*0920*/  @P0 FFMA R0, R11.reuse, R4, +INF ;  /* 0x7f8000000b000423 */ /* 0x040fe20000000004 */
[----:B------:R-:W-:Y:S01]  /*0930*/  FSETP.NEU.AND P0, PT, R11, RZ, PT ;  /* 0x000000ff0b00720b */ /* 0x000fe20003f0d000 */
[----:B------:R-:W-:-:S03]  /*0940*/  HFMA2 R9, -RZ, RZ, 1.875, 0 ;  /* 0x3f800000ff097431 */ /* 0x000fc600000001ff */
[----:B------:R-:W-:-:S05]  /*0950*/  FSEL R0, R0, -INF , P0 ;  /* 0xff80000000007808 */ /* 0x000fca0000000000 */
[----:B------:R-:W-:-:S05]  /*0960*/  FMUL R3, R0, R3 ;  /* 0x0000000300037220 */ /* 0x000fca0000400000 */
[----:B------:R-:W-:-:S13]  /*0970*/  FSETP.NEU.AND P0, PT, R3, 1, PT ;  /* 0x3f8000000300780b */ /* 0x000fda0003f0d000 */
[----:B0-----:R-:W-:Y:S05]  /*0980*/  @!P0 BRA `(.L_x_45) ;  /* 0x0000000400108947 */ /* 0x001fea0003800000 */
[----:B------:R-:W-:-:S13]  /*0990*/  FSETP.NAN.AND P0, PT, |R3|, |R3|, PT ;  /* 0x400000030300720b */ /* 0x000fda0003f08200 */
[----:B------:R-:W-:Y:S01]  /*09a0*/  @P0 FADD R9, R3, 0.30000001192092895508 ;  /* 0x3e99999a03090421 */ /* 0x000fe20000000000 */
[----:B------:R-:W-:Y:S06]  /*09b0*/  @P0 BRA `(.L_x_45) ;  /* 0x0000000400040947 */ /* 0x000fec0003800000 */
[----:B------:R-:W-:-:S04]  /*09c0*/  FSETP.NEU.AND P0, PT, |R3|, +INF , PT ;  /* 0x7f8000000300780b */ /* 0x000fc80003f0d200 */
[----:B------:R-:W-:-:S13]  /*09d0*/  FSETP.NEU.AND P0, PT, R3, RZ, P0 ;  /* 0x000000ff0300720b */ /* 0x000fda000070d000 */
[----:B------:R-:W-:-:S05]  /*09e0*/  @!P0 FADD R9, R3, R3 ;  /* 0x0000000303098221 */ /* 0x000fca0000000000 */
[----:B------:R-:W-:Y:S01]  /*09f0*/  @!P0 LOP3.LUT R9, R9, 0x7fffffff, RZ, 0xc0, !PT ;  /* 0x7fffffff09098812 */ /* 0x000fe200078ec0ff */
[----:B------:R-:W-:Y:S06]  /*0a00*/  @!P0 BRA `(.L_x_45) ;  /* 0x0000000000f08947 */ /* 0x000fec0003800000 */
[C---:B------:R-:W-:Y:S01]  /*0a10*/  FMUL R0, |R3|.reuse, 16777216 ;  /* 0x4b80000003007820 */ /* 0x040fe20000400200 */
[C---:B------:R-:W-:Y:S02]  /*0a20*/  FSETP.GEU.AND P0, PT, |R3|.reuse, 1.175494350822287508e-38, PT ;  /* 0x008000000300780b */ /* 0x040fe40003f0e200 */
[----:B------:R-:W-:Y:S02]  /*0a30*/  MOV R10, 0x3a2c32e4 ;  /* 0x3a2c32e4000a7802 */ /* 0x000fe40000000f00 */
[----:B------:R-:W-:Y:S02]  /*0a40*/  FSEL R0, R0, |R3|, !P0 ;  /* 0x4000000300007208 */ /* 0x000fe40004000000 */
[----:B------:R-:W-:-:S03]  /*0a50*/  FSETP.GEU.AND P2, PT, R3, RZ, PT ;  /* 0x000000ff0300720b */ /* 0x000fc60003f4e000 */
[----:B------:R-:W-:-:S05]  /*0a60*/  VIADD R4, R0, 0xc0cafb0d ;  /* 0xc0cafb0d00047836 */ /* 0x000fca0000000000 */
[----:B------:R-:W-:-:S04]  /*0a70*/  LOP3.LUT R7, R4, 0xff800000, RZ, 0xc0, !PT ;  /* 0xff80000004077812 */ /* 0x000fc800078ec0ff */
[-C--:B------:R-:W-:Y:S02]  /*0a80*/  IADD3 R0, PT, PT, R0, -R7.reuse, RZ ;  /* 0x8000000700007210 */ /* 0x080fe40007ffe0ff */
[----:B------:R-:W-:-:S03]  /*0a90*/  I2FP.F32.S32 R7, R7 ;  /* 0x0000000700077245 */ /* 0x000fc60000201400 */
[C---:B------:R-:W-:Y:S01]  /*0aa0*/  FADD R6, R0.reuse, 1 ;  /* 0x3f80000000067421 */ /* 0x040fe20000000000 */
[----:B------:R-:W-:Y:S01]  /*0ab0*/  FADD R4, R0, -1 ;  /* 0xbf80000000047421 */ /* 0x000fe20000000000 */
[----:B------:R-:W-:-:S03]  /*0ac0*/  FSEL R0, RZ, -24, P0 ;  /* 0xc1c00000ff007808 */ /* 0x000fc60000000000 */
[----:B------:R-:W-:Y:S01]  /*0ad0*/  FADD R9, R4, R4 ;  /* 0x0000000404097221 */ /* 0x000fe20000000000 */
[----:B------:R-:W0:Y:S01]  /*0ae0*/  MUFU.RCP R6, R6 ;  /* 0x0000000600067308 */ /* 0x000e220000001000 */
[----:B------:R-:W-:Y:S02]  /*0af0*/  FFMA R0, R7, 1.1920928955078125e-07, R0 ;  /* 0x3400000007007823 */ /* 0x000fe40000000000 */
[----:B0-----:R-:W-:-:S04]  /*0b00*/  FMUL R9, R6, R9 ;  /* 0x0000000906097220 */ /* 0x001fc80000400000 */
[----:B------:R-:W-:Y:S01]  /*0b10*/  FADD R8, R4, -R9 ;  /* 0x8000000904087221 */ /* 0x000fe20000000000 */
[CC--:B------:R-:W-:Y:S01]  /*0b20*/  FMUL R7, R9.reuse, R9.reuse ;  /* 0x0000000909077220 */ /* 0x0c0fe20000400000 */
[----:B------:R-:W-:Y:S02]  /*0b30*/  FFMA R13, R9, 1.4426950216293334961, R0 ;  /* 0x3fb8aa3b090d7823 */ /* 0x000fe40000000000 */
[----:B------:R-:W-:Y:S01]  /*0b40*/  FADD R11, R8, R8 ;  /* 0x00000008080b7221 */ /* 0x000fe20000000000 */
[C---:B------:R-:W-:Y:S01]  /*0b50*/  FFMA R8, R7.reuse, R10, 0.0032181653659790754318 ;  /* 0x3b52e7db07087423 */ /* 0x040fe2000000000a */
[----:B------:R-:W-:Y:S02]  /*0b60*/  FADD R0, R0, -R13 ;  /* 0x8000000d00007221 */ /* 0x000fe40000000000 */
[----:B------:R-:W-:Y:S01]  /*0b70*/  FFMA R11, R4, -R9, R11 ;  /* 0x80000009040b7223 */ /* 0x000fe2000000000b */
[----:B------:R-:W-:Y:S01]  /*0b80*/  FFMA R8, R7, R8, 0.018033718690276145935 ;  /* 0x3c93bb7307087423 */ /* 0x000fe20000000008 */
[----:B------:R-:W-:-:S02]  /*0b90*/  FFMA R0, R9, 1.4426950216293334961, R0 ;  /* 0x3fb8aa3b09007823 */ /* 0x000fc40000000000 */
[----:B------:R-:W-:Y:S01]  /*0ba0*/  FMUL R11, R6, R11 ;  /* 0x0000000b060b7220 */ /* 0x000fe20000400000 */
[----:B------:R-:W-:-:S03]  /*0bb0*/  FFMA R8, R7, R8, 0.12022458761930465698 ;  /* 0x3df6384f07087423 */ /* 0x000fc60000000008 */
[----:B------:R-:W-:Y:S01]  /*0bc0*/  FFMA R0, R11, 1.4426950216293334961, R0 ;  /* 0x3fb8aa3b0b007823 */ /* 0x000fe20000000000 */
[----:B------:R-:W-:-:S03]  /*0bd0*/  FMUL R8, R7, R8 ;  /* 0x0000000807087220 */ /* 0x000fc60000400000 */
[----:B------:R-:W-:Y:S01]  /*0be0*/  FFMA R4, R9, 1.9251366722983220825e-08, R0 ;  /* 0x32a55e3409047823 */ /* 0x000fe20000000000 */
[----:B------:R-:W-:-:S04]  /*0bf0*/  FMUL R0, R8, 3 ;  /* 0x4040000008007820 */ /* 0x000fc80000400000 */
[----:B------:R-:W-:-:S04]  /*0c00*/  FFMA R11, R11, R0, R4 ;  /* 0x000000000b0b7223 */ /* 0x000fc80000000004 */
[----:B------:R-:W-:Y:S01]  /*0c10*/  FFMA R8, R9, R8, R11 ;  /* 0x0000000809087223 */ /* 0x000fe2000000000b */
[----:B------:R-:W-:-:S03]  /*0c20*/  IMAD.MOV.U32 R9, RZ, RZ, 0x391fcb8e ;  /* 0x391fcb8eff097424 */ /* 0x000fc600078e00ff */
[----:B------:R-:W-:-:S04]  /*0c30*/  FADD R0, R13, R8 ;  /* 0x000000080d007221 */ /* 0x000fc80000000000 */
[----:B------:R-:W-:Y:S01]  /*0c40*/  FMUL R7, R0, 0.30000001192092895508 ;  /* 0x3e99999a00077820 */ /* 0x000fe20000400000 */
[----:B------:R-:W-:-:S03]  /*0c50*/  FADD R13, -R13, R0 ;  /* 0x000000000d0d7221 */ /* 0x000fc60000000100 */
[----:B------:R-:W0:Y:S01]  /*0c60*/  FRND R4, R7 ;  /* 0x0000000700047307 */ /* 0x000e220000201000 */
[----:B------:R-:W-:Y:S01]  /*0c70*/  FADD R13, R8, -R13 ;  /* 0x8000000d080d7221 */ /* 0x000fe20000000000 */
[----:B------:R-:W-:Y:S01]  /*0c80*/  FFMA R0, R0, 0.30000001192092895508, -R7 ;  /* 0x3e99999a00007823 */ /* 0x000fe20000000807 */
[----:B------:R-:W-:-:S03]  /*0c90*/  FSETP.GT.AND P0, PT, |R7|, 152, PT ;  /* 0x431800000700780b */ /* 0x000fc60003f04200 */
[----:B------:R-:W-:Y:S01]  /*0ca0*/  FFMA R13, R13, 0.30000001192092895508, R0 ;  /* 0x3e99999a0d0d7823 */ /* 0x000fe20000000000 */
[----:B0-----:R-:W-:Y:S01]  /*0cb0*/  FADD R0, R7, -R4 ;  /* 0x8000000407007221 */ /* 0x001fe20000000000 */
[----:B------:R-:W-:-:S03]  /*0cc0*/  FSETP.GT.AND P1, PT, R4, RZ, PT ;  /* 0x000000ff0400720b */ /* 0x000fc60003f24000 */
[----:B------:R-:W-:Y:S01]  /*0cd0*/  FADD R0, R0, R13 ;  /* 0x0000000d00007221 */ /* 0x000fe20000000000 */
[----:B------:R-:W-:Y:S02]  /*0ce0*/  SEL R4, RZ, 0x83000000, P1 ;  /* 0x83000000ff047807 */ /* 0x000fe40000800000 */
[----:B------:R-:W-:Y:S01]  /*0cf0*/  FSETP.GEU.AND P1, PT, R7, RZ, PT ;  /* 0x000000ff0700720b */ /* 0x000fe20003f2e000 */
[----:B------:R-:W-:Y:S01]  /*0d00*/  FFMA R9, R0, R9, 0.0013391353422775864601 ;  /* 0x3aaf85ed00097423 */ /* 0x000fe20000000009 */
[----:B------:R-:W-:-:S03]  /*0d10*/  IADD3 R3, PT, PT, R4, 0x7f000000, RZ ;  /* 0x7f00000004037810 */ /* 0x000fc60007ffe0ff */
[C---:B------:R-:W-:Y:S02]  /*0d20*/  FFMA R11, R0.reuse, R9, 0.0096188392490148544312 ;  /* 0x3c1d9856000b7423 */ /* 0x040fe40000000009 */
[----:B------:R-:W0:Y:S02]  /*0d30*/  F2I.NTZ R9, R7 ;  /* 0x0000000700097305 */ /* 0x000e240000203100 */
[----:B------:R-:W-:-:S04]  /*0d40*/  FFMA R11, R0, R11, 0.055503588169813156128 ;  /* 0x3d6357bb000b7423 */ /* 0x000fc8000000000b */
[----:B------:R-:W-:-:S04]  /*0d50*/  FFMA R11, R0, R11, 0.24022644758224487305 ;  /* 0x3e75fdec000b7423 */ /* 0x000fc8000000000b */
[----:B------:R-:W-:-:S04]  /*0d60*/  FFMA R11, R0, R11, 0.69314718246459960938 ;  /* 0x3f317218000b7423 */ /* 0x000fc8000000000b */
[----:B------:R-:W-:Y:S01]  /*0d70*/  FFMA R0, R0, R11, 1 ;  /* 0x3f80000000007423 */ /* 0x000fe2000000000b */
[----:B0-----:R-:W-:Y:S02]  /*0d80*/  LEA R4, R9, -R4, 0x17 ;  /* 0x8000000409047211 */ /* 0x001fe400078eb8ff */
[----:B------:R-:W-:Y:S01]  /*0d90*/  FSEL R9, RZ, +INF , !P1 ;  /* 0x7f800000ff097808 */ /* 0x000fe20004800000 */
[----:B------:R-:W-:-:S04]  /*0da0*/  FMUL R3, R3, R0 ;  /* 0x0000000003037220 */ /* 0x000fc80000400000 */
[----:B------:R-:W-:Y:S01]  /*0db0*/  @!P0 FMUL R9, R4, R3 ;  /* 0x0000000304098220 */ /* 0x000fe20000400000 */
[----:B------:R-:W-:-:S07]  /*0dc0*/  @!P2 IMAD.MOV.U32 R9, RZ, RZ, 0x7fffffff ;  /* 0x7fffffffff09a424 */ /* 0x000fce00078e00ff */
.L_x_45:
[----:B------:R-:W-:Y:S05]  /*0dd0*/  BSYNC.RECONVERGENT B0 ;  /* 0x0000000000007941 */ /* 0x000fea0003800200 */
.L_x_44:
[----:B------:R-:W0:Y:S01]  /*0de0*/  LDC.64 R6, c[0x0][0x3a8] ;  /* 0x0000ea00ff067b82 */ /* 0x000e220000000a00 */
[----:B------:R-:W-:-:S05]  /*0df0*/  IADD3 R3, PT, PT, R2, R5, RZ ;  /* 0x0000000502037210 */ /* 0x000fca0007ffe0ff */
[----:B0-----:R-:W-:-:S05]  /*0e00*/  IMAD.WIDE R2, R3, 0x4, R6 ;  /* 0x0000000403027825 */ /* 0x001fca00078e0206 */
[----:B------:R-:W-:Y:S01]  /*0e10*/  STG.E desc[UR4][R2.64], R9 ;  /* 0x0000000902007986 */ /* 0x000fe2000c101904 */
[----:B------:R-:W-:Y:S05]  /*0e20*/  EXIT ;  /* 0x000000000000794d */ /* 0x000fea0003800000 */
        .weak           $__internal_3_$__cuda_sm20_rcp_rn_f32_slowpath
        .type           $__internal_3_$__cuda_sm20_rcp_rn_f32_slowpath,@function
        .size           $__internal_3_$__cuda_sm20_rcp_rn_f32_slowpath,($__internal_4_$__cuda_sm20_sqrt_rn_f32_slowpath - $__internal_3_$__cuda_sm20_rcp_rn_f32_slowpath)
$__internal_3_$__cuda_sm20_rcp_rn_f32_slowpath:
[----:B------:R-:W0:Y:S02]  /*0e30*/  LDC R0, c[0x0][0x390] ;  /* 0x0000e400ff007b82 */ /* 0x000e240000000800 */
[----:B0-----:R-:W-:-:S04]  /*0e40*/  SHF.L.U32 R7, R0, 0x1, RZ ;  /* 0x0000000100077819 */ /* 0x001fc800000006ff */
[----:B------:R-:W-:-:S04]  /*0e50*/  SHF.R.U32.HI R6, RZ, 0x18, R7 ;  /* 0x00000018ff067819 */ /* 0x000fc80000011607 */
[----:B------:R-:W-:-:S13]  /*0e60*/  ISETP.NE.U32.AND P0, PT, R6, RZ, PT ;  /* 0x000000ff0600720c */ /* 0x000fda0003f05070 */
[----:B------:R-:W-:Y:S05]  /*0e70*/  @P0 BRA `(.L_x_46) ;  /* 0x0000000000280947 */ /* 0x000fea0003800000 */
[----:B------:R-:W-:-:S13]  /*0e80*/  ISETP.NE.AND P0, PT, R7, RZ, PT ;  /* 0x000000ff0700720c */ /* 0x000fda0003f05270 */
[----:B------:R2:W3:Y:S01]  /*0e90*/  @!P0 MUFU.RCP R6, R0 ;  /* 0x0000000000068308 */ /* 0x0004e20000001000 */
[----:B------:R-:W-:Y:S05]  /*0ea0*/  @!P0 BRA `(.L_x_47) ;  /* 0x0000000000a48947 */ /* 0x000fea0003800000 */
[----:B------:R-:W-:-:S04]  /*0eb0*/  FFMA R7, R0, 1.84467440737095516160e+19, RZ ;  /* 0x5f80000000077823 */ /* 0x000fc800000000ff */
[----:B--2---:R-:W3:Y:S02]  /*0ec0*/  MUFU.RCP R0, R7 ;  /* 0x0000000700007308 */ /* 0x004ee40000001000 */
[----:B---3--:R-:W-:-:S04]  /*0ed0*/  FFMA R6, R7, R0, -1 ;  /* 0xbf80000007067423 */ /* 0x008fc80000000000 */
[----:B------:R-:W-:-:S04]  /*0ee0*/  FADD.FTZ R9, -R6, -RZ ;  /* 0x800000ff06097221 */ /* 0x000fc80000010100 */
[----:B------:R-:W-:-:S04]  /*0ef0*/  FFMA R0, R0, R9, R0 ;  /* 0x0000000900007223 */ /* 0x000fc80000000000 */
[----:B------:R-:W-:Y:S01]  /*0f00*/  FFMA R6, R0, 1.84467440737095516160e+19, RZ ;  /* 0x5f80000000067823 */ /* 0x000fe200000000ff */
[----:B------:R-:W-:Y:S06]  /*0f10*/  BRA `(.L_x_47) ;  /* 0x0000000000887947 */ /* 0x000fec0003800000 */
.L_x_46:
[----:B------:R-:W-:-:S05]  /*0f20*/  VIADD R7, R6, 0xffffff03 ;  /* 0xffffff0306077836 */ /* 0x000fca0000000000 */
[----:B------:R-:W-:-:S13]  /*0f30*/  ISETP.GT.U32.AND P0, PT, R7, 0x1, PT ;  /* 0x000000010700780c */ /* 0x000fda0003f04070 */
[----:B------:R-:W-:Y:S05]  /*0f40*/  @P0 BRA `(.L_x_48) ;  /* 0x0000000000780947 */ /* 0x000fea0003800000 */
[----:B------:R-:W-:Y:S01]  /*0f50*/  LOP3.LUT R8, R0, 0x7fffff, RZ, 0xc0, !PT ;  /* 0x007fffff00087812 */ /* 0x000fe200078ec0ff */
[----:B------:R-:W-:-:S03]  /*0f60*/  HFMA2 R12, -RZ, RZ, 0, 1.78813934326171875e-07 ;  /* 0x00000003ff0c7431 */ /* 0x000fc600000001ff */
[----:B------:R-:W-:-:S04]  /*0f70*/  LOP3.LUT R8, R8, 0x3f800000, RZ, 0xfc, !PT ;  /* 0x3f80000008087812 */ /* 0x000fc800078efcff */
[----:B------:R-:W0:Y:S01]  /*0f80*/  MUFU.RCP R9, R8 ;  /* 0x0000000800097308 */ /* 0x000e220000001000 */
[----:B------:R-:W-:Y:S01]  /*0f90*/  SHF.L.U32 R13, R12, R7, RZ ;  /* 0x000000070c0d7219 */ /* 0x000fe200000006ff */
[----:B0-----:R-:W-:-:S04]  /*0fa0*/  FFMA R10, R8, R9, -1 ;  /* 0xbf800000080a7423 */ /* 0x001fc80000000009 */
[----:B------:R-:W-:-:S04]  /*0fb0*/  FADD.FTZ R10, -R10, -RZ ;  /* 0x800000ff0a0a7221 */ /* 0x000fc80000010100 */
[CCC-:B------:R-:W-:Y:S01]  /*0fc0*/  FFMA.RM R11, R9.reuse, R10.reuse, R9.reuse ;  /* 0x0000000a090b7223 */ /* 0x1c0fe20000004009 */
[----:B------:R-:W-:-:S04]  /*0fd0*/  FFMA.RP R10, R9, R10, R9 ;  /* 0x0000000a090a7223 */ /* 0x000fc80000008009 */
[C---:B------:R-:W-:Y:S02]  /*0fe0*/  LOP3.LUT R9, R11.reuse, 0x7fffff, RZ, 0xc0, !PT ;  /* 0x007fffff0b097812 */ /* 0x040fe400078ec0ff */
[----:B------:R-:W-:Y:S02]  /*0ff0*/  FSETP.NEU.FTZ.AND P0, PT, R11, R10, PT ;  /* 0x0000000a0b00720b */ /* 0x000fe40003f1d000 */
[----:B------:R-:W-:Y:S02]  /*1000*/  LOP3.LUT R10, R9, 0x800000, RZ, 0xfc, !PT ;  /* 0x00800000090a7812 */ /* 0x000fe400078efcff */
[----:B------:R-:W-:Y:S02]  /*1010*/  SEL R9, RZ, 0xffffffff, !P0 ;  /* 0xffffffffff097807 */ /* 0x000fe40004000000 */
[----:B------:R-:W-:Y:S02]  /*1020*/  LOP3.LUT R8, R13, R10, RZ, 0xc0, !PT ;  /* 0x0000000a0d087212 */ /* 0x000fe400078ec0ff */
[----:B------:R-:W-:-:S02]  /*1030*/  IADD3 R9, PT, PT, -R9, RZ, RZ ;  /* 0x000000ff09097210 */ /* 0x000fc40007ffe1ff */
[-C--:B------:R-:W-:Y:S02]  /*1040*/  SHF.R.U32.HI R8, RZ, R7.reuse, R8 ;  /* 0x00000007ff087219 */ /* 0x080fe40000011608 */
[----:B------:R-:W-:Y:S02]  /*1050*/  LOP3.LUT P1, RZ, R9, R7, R10, 0xf8, !PT ;  /* 0x0000000709ff7212 */ /* 0x000fe4000782f80a */
[C---:B------:R-:W-:Y:S02]  /*1060*/  LOP3.LUT P0, RZ, R8.reuse, 0x1, RZ, 0xc0, !PT ;  /* 0x0000000108ff7812 */ /* 0x040fe4000780c0ff */
[----:B------:R-:W-:-:S04]  /*1070*/  LOP3.LUT P2, RZ, R8, 0x2, RZ, 0xc0, !PT ;  /* 0x0000000208ff7812 */ /* 0x000fc8000784c0ff */
[----:B------:R-:W-:Y:S02]  /*1080*/  PLOP3.LUT P0, PT, P0, P1, P2, 0xe0, 0x0 ;  /* 0x000000000000781c */ /* 0x000fe40000703c20 */
[----:B------:R-:W-:Y:S02]  /*1090*/  LOP3.LUT P1, RZ, R0, 0x7fffff, RZ, 0xc0, !PT ;  /* 0x007fffff00ff7812 */ /* 0x000fe4000782c0ff */
[----:B------:R-:W-:-:S05]  /*10a0*/  SEL R7, RZ, 0x1, !P0 ;  /* 0x00000001ff077807 */ /* 0x000fca0004000000 */
[----:B------:R-:W-:-:S05]  /*10b0*/  IMAD.MOV R7, RZ, RZ, -R7 ;  /* 0x000000ffff077224 */ /* 0x000fca00078e0a07 */
[----:B------:R-:W-:Y:S02]  /*10c0*/  ISETP.GE.AND P0, PT, R7, RZ, PT ;  /* 0x000000ff0700720c */ /* 0x000fe40003f06270 */
[----:B------:R-:W-:-:S04]  /*10d0*/  IADD3 R7, PT, PT, R6, -0xfc, RZ ;  /* 0xffffff0406077810 */ /* 0x000fc80007ffe0ff */
[----:B------:R-:W-:-:S07]  /*10e0*/  SHF.R.U32.HI R7, RZ, R7, R10 ;  /* 0x00000007ff077219 */ /* 0x000fce000001160a */
[----:B------:R-:W-:-:S05]  /*10f0*/  @!P0 IADD3 R7, PT, PT, R7, 0x1, RZ ;  /* 0x0000000107078810 */ /* 0x000fca0007ffe0ff */
[----:B------:R-:W-:-:S05]  /*1100*/  @!P1 IMAD.SHL.U32 R7, R7, 0x2, RZ ;  /* 0x0000000207079824 */ /* 0x000fca00078e00ff */
[----:B------:R-:W-:Y:S01]  /*1110*/  LOP3.LUT R6, R7, 0x80000000, R0, 0xf8, !PT ;  /* 0x8000000007067812 */ /* 0x000fe200078ef800 */
[----:B------:R-:W-:Y:S06]  /*1120*/  BRA `(.L_x_47) ;  /* 0x0000000000047947 */ /* 0x000fec0003800000 */
.L_x_48:
[----:B------:R0:W1:Y:S02]  /*1130*/  MUFU.RCP R6, R0 ;  /* 0x0000000000067308 */ /* 0x0000640000001000 */
.L_x_47:
[----:B0123--:R-:W-:Y:S01]  /*1140*/  MOV R0, R6 ;  /* 0x0000000600007202 */ /* 0x00ffe20000000f00 */
[----:B------:R-:W-:Y:S01]  /*1150*/  IMAD.MOV.U32 R7, RZ, RZ, 0x0 ;  /* 0x00000000ff077424 */ /* 0x000fe200078e00ff */
[----:B------:R-:W-:-:S04]  /*1160*/  MOV R6, R4 ;  /* 0x0000000400067202 */ /* 0x000fc80000000f00 */
[----:B------:R-:W-:Y:S05]  /*1170*/  RET.REL.NODEC R6 `(_Z21compute_eyefreq_conesiiiifffffPf) ;  /* 0xffffffec06a07950 */ /* 0x000fea0003c3ffff */
        .weak           $__internal_4_$__cuda_sm20_sqrt_rn_f32_slowpath
        .type           $__internal_4_$__cuda_sm20_sqrt_rn_f32_slowpath,@function
        .size           $__internal_4_$__cuda_sm20_sqrt_rn_f32_slowpath,($__internal_5_$__cuda_sm3x_div_rn_noftz_f32_slowpath - $__internal_4_$__cuda_sm20_sqrt_rn_f32_slowpath)
$__internal_4_$__cuda_sm20_sqrt_rn_f32_slowpath:
        /* <DEDUP_REMOVED lines=14> */
[----:B------:R-:W-:Y:S02]  /*1260*/  @!P0 IMAD.MOV.U32 R4, RZ, RZ, R0 ;  /* 0x000000ffff048224 */ /* 0x000fe400078e0000 */
[----:B------:R-:W-:-:S04]  /*1270*/  @P0 FADD.FTZ R7, -R6, -RZ ;  /* 0x800000ff06070221 */ /* 0x000fc80000010100 */
[----:B------:R-:W-:-:S04]  /*1280*/  @P0 FFMA R7, R6, R7, R3 ;  /* 0x0000000706070223 */ /* 0x000fc80000000003 */
[----:B------:R-:W-:-:S04]  /*1290*/  @P0 FFMA R7, R7, R8, R6 ;  /* 0x0000000807070223 */ /* 0x000fc80000000006 */
[----:B------:R-:W-:-:S07]  /*12a0*/  @P0 FMUL.FTZ R4, R7, 2.3283064365386962891e-10 ;  /* 0x2f80000007040820 */ /* 0x000fce0000410000 */
.L_x_49:
[----:B------:R-:W-:Y:S01]  /*12b0*/  HFMA2 R7, -RZ, RZ, 0, 0 ;  /* 0x00000000ff077431 */ /* 0x000fe200000001ff */
[----:B------:R-:W-:-:S04]  /*12c0*/  MOV R6, R9 ;  /* 0x0000000900067202 */ /* 0x000fc80000000f00 */
[----:B------:R-:W-:Y:S05]  /*12d0*/  RET.REL.NODEC R6 `(_Z21compute_eyefreq_conesiiiifffffPf) ;  /* 0xffffffec06487950 */ /* 0x000fea0003c3ffff */
        .weak           $__internal_5_$__cuda_sm3x_div_rn_noftz_f32_slowpath
        .type           $__internal_5_$__cuda_sm3x_div_rn_noftz_f32_slowpath,@function
        .size           $__internal_5_$__cuda_sm3x_div_rn_noftz_f32_slowpath,(.L_x_80 - $__internal_5_$__cuda_sm3x_div_rn_noftz_f32_slowpath)
$__internal_5_$__cuda_sm3x_div_rn_noftz_f32_slowpath:
[----:B------:R-:W-:Y:S01]  /*12e0*/  SHF.R.U32.HI R7, RZ, 0x17, R3 ;  /* 0x00000017ff077819 */ /* 0x000fe20000011603 */
[----:B------:R-:W-:Y:S01]  /*12f0*/  BSSY.RECONVERGENT B1, `(.L_x_50) ;  /* 0x0000062000017945 */ /* 0x000fe20003800200 */
[----:B------:R-:W-:Y:S02]  /*1300*/  SHF.R.U32.HI R6, RZ, 0x17, R0 ;  /* 0x00000017ff067819 */ /* 0x000fe40000011600 */
[----:B------:R-:W-:Y:S02]  /*1310*/  LOP3.LUT R12, R7, 0xff, RZ, 0xc0, !PT ;  /* 0x000000ff070c7812 */ /* 0x000fe400078ec0ff */
[----:B------:R-:W-:-:S03]  /*1320*/  LOP3.LUT R10, R6, 0xff, RZ, 0xc0, !PT ;  /* 0x000000ff060a7812 */ /* 0x000fc600078ec0ff */
[----:B------:R-:W-:Y:S01]  /*1330*/  VIADD R8, R12, 0xffffffff ;  /* 0xffffffff0c087836 */ /* 0x000fe20000000000 */
[----:B------:R-:W-:-:S04]  /*1340*/  IADD3 R7, PT, PT, R10, -0x1, RZ ;  /* 0xffffffff0a077810 */ /* 0x000fc80007ffe0ff */
[----:B------:R-:W-:-:S04]  /*1350*/  ISETP.GT.U32.AND P0, PT, R8, 0xfd, PT ;  /* 0x000000fd0800780c */ /* 0x000fc80003f04070 */
[----:B------:R-:W-:-:S13]  /*1360*/  ISETP.GT.U32.OR P0, PT, R7, 0xfd, P0 ;  /* 0x000000fd0700780c */ /* 0x000fda0000704470 */
[----:B------:R-:W-:Y:S01]  /*1370*/  @!P0 MOV R6, RZ ;  /* 0x000000ff00068202 */ /* 0x000fe20000000f00 */
        /* <DEDUP_REMOVED lines=19> */
[----:B------:R-:W-:Y:S01]  /*14b0*/  @P0 IMAD.MOV.U32 R6, RZ, RZ, RZ ;  /* 0x000000ffff060224 */ /* 0x000fe200078e00ff */
[----:B------:R-:W-:Y:S01]  /*14c0*/  @!P0 MOV R6, 0xffffffc0 ;  /* 0xffffffc000068802 */ /* 0x000fe20000000f00 */
[----:B------:R-:W-:Y:S01]  /*14d0*/  @!P0 FFMA R0, R0, 1.84467440737095516160e+19, RZ ;  /* 0x5f80000000008823 */ /* 0x000fe200000000ff */
[----:B------:R-:W-:Y:S02]  /*14e0*/  @!P1 FFMA R3, R3, 1.84467440737095516160e+19, RZ ;  /* 0x5f80000003039823 */ /* 0x000fe400000000ff */
[----:B------:R-:W-:-:S07]  /*14f0*/  @!P1 IADD3 R6, PT, PT, R6, 0x40, RZ ;  /* 0x0000004006069810 */ /* 0x000fce0007ffe0ff */
.L_x_51:
[----:B------:R-:W-:Y:S01]  /*1500*/  LEA R8, R12, 0xc0800000, 0x17 ;  /* 0xc08000000c087811 */ /* 0x000fe200078eb8ff */
[----:B------:R-:W-:Y:S04]  /*1510*/  BSSY.RECONVERGENT B2, `(.L_x_56) ;  /* 0x0000036000027945 */ /* 0x000fe80003800200 */
[----:B------:R-:W-:Y:S01]  /*1520*/  IMAD.IADD R8, R3, 0x1, -R8 ;  /* 0x0000000103087824 */ /* 0x000fe200078e0a08 */
[----:B------:R-:W-:-:S03]  /*1530*/  IADD3 R3, PT, PT, R10, -0x7f, RZ ;  /* 0xffffff810a037810 */ /* 0x000fc60007ffe0ff */
[----:B------:R-:W0:Y:S01]  /*1540*/  MUFU.RCP R7, R8 ;  /* 0x0000000800077308 */ /* 0x000e220000001000 */
[----:B------:R-:W-:Y:S01]  /*1550*/  FADD.FTZ R9, -R8, -RZ ;  /* 0x800000ff08097221 */ /* 0x000fe20000010100 */
[----:B------:R-:W-:-:S03]  /*1560*/  IMAD R0, R3, -0x800000, R0 ;  /* 0xff80000003007824 */ /* 0x000fc600078e0200 */
[----:B0-----:R-:W-:-:S04]  /*1570*/  FFMA R10, R7, R9, 1 ;  /* 0x3f800000070a7423 */ /* 0x001fc80000000009 */
[----:B------:R-:W-:-:S04]  /*1580*/  FFMA R14, R7, R10, R7 ;  /* 0x0000000a070e7223 */ /* 0x000fc80000000007 */
[----:B------:R-:W-:-:S04]  /*1590*/  FFMA R7, R0, R14, RZ ;  /* 0x0000000e00077223 */ /* 0x000fc800000000ff */
[----:B------:R-:W-:-:S04]  /*15a0*/  FFMA R10, R9, R7, R0 ;  /* 0x00000007090a7223 */ /* 0x000fc80000000000 */
[----:B------:R-:W-:Y:S01]  /*15b0*/  FFMA R11, R14, R10, R7 ;  /* 0x0000000a0e0b7223 */ /* 0x000fe20000000007 */
[----:B------:R-:W-:-:S03]  /*15c0*/  IADD3 R7, PT, PT, R3, 0x7f, -R12 ;  /* 0x0000007f03077810 */ /* 0x000fc60007ffe80c */
[----:B------:R-:W-:Y:S01]  /*15d0*/  FFMA R10, R9, R11, R0 ;  /* 0x0000000b090a7223 */ /* 0x000fe20000000000 */
[----:B------:R-:W-:-:S03]  /*15e0*/  IADD3 R7, PT, PT, R7, R6, RZ ;  /* 0x0000000607077210 */ /* 0x000fc60007ffe0ff */
[----:B------:R-:W-:-:S05]  /*15f0*/  FFMA R0, R14, R10, R11 ;  /* 0x0000000a0e007223 */ /* 0x000fca000000000b */
[----:B------:R-:W-:-:S04]  /*1600*/  SHF.R.U32.HI R3, RZ, 0x17, R0 ;  /* 0x00000017ff037819 */ /* 0x000fc80000011600 */
[----:B------:R-:W-:-:S05]  /*1610*/  LOP3.LUT R3, R3, 0xff, RZ, 0xc0, !PT ;  /* 0x000000ff03037812 */ /* 0x000fca00078ec0ff */
[----:B------:R-:W-:-:S05]  /*1620*/  IMAD.IADD R9, R3, 0x1, R7 ;  /* 0x0000000103097824 */ /* 0x000fca00078e0207 */
[----:B------:R-:W-:-:S04]  /*1630*/  IADD3 R3, PT, PT, R9, -0x1, RZ ;  /* 0xffffffff09037810 */ /* 0x000fc80007ffe0ff */
        /* <DEDUP_REMOVED lines=10> */
[C---:B------:R-:W-:Y:S01]  /*16e0*/  IADD3 R8, PT, PT, R9.reuse, 0x20, RZ ;  /* 0x0000002009087810 */ /* 0x040fe20007ffe0ff */
[CCC-:B------:R-:W-:Y:S01]  /*16f0*/  FFMA.RM R6, R14.reuse, R10.reuse, R11.reuse ;  /* 0x0000000a0e067223 */ /* 0x1c0fe2000000400b */
[----:B------:R-:W-:Y:S02]  /*1700*/  ISETP.NE.AND P2, PT, R9, RZ, PT ;  /* 0x000000ff0900720c */ /* 0x000fe40003f45270 */
[----:B------:R-:W-:Y:S01]  /*1710*/  LOP3.LUT R7, R3, 0x7fffff, RZ, 0xc0, !PT ;  /* 0x007fffff03077812 */ /* 0x000fe200078ec0ff */
[----:B------:R-:W-:Y:S01]  /*1720*/  FFMA.RP R3, R14, R10, R11 ;  /* 0x0000000a0e037223 */ /* 0x000fe2000000800b */
[----:B------:R-:W-:Y:S01]  /*1730*/  ISETP.NE.AND P1, PT, R9, RZ, PT ;  /* 0x000000ff0900720c */ /* 0x000fe20003f25270 */
[----:B------:R-:W-:Y:S01]  /*1740*/  IMAD.MOV R9, RZ, RZ, -R9 ;  /* 0x000000ffff097224 */ /* 0x000fe200078e0a09 */
[----:B------:R-:W-:Y:S02]  /*1750*/  LOP3.LUT R7, R7, 0x800000, RZ, 0xfc, !PT ;  /* 0x0080000007077812 */ /* 0x000fe400078efcff */
        /* <DEDUP_REMOVED lines=9> */
[----:B------:R-:W-:-:S04]  /*17f0*/  LOP3.LUT R3, R3, R6, RZ, 0xc0, !PT ;  /* 0x0000000603037212 */ /* 0x000fc800078ec0ff */
[----:B------:R-:W-:-:S04]  /*1800*/  IADD3 R3, PT, PT, R8, R3, RZ ;  /* 0x0000000308037210 */ /* 0x000fc80007ffe0ff */
[----:B------:R-:W-:Y:S01]  /*1810*/  LOP3.LUT R0, R3, R0, RZ, 0xfc, !PT ;  /* 0x0000000003007212 */ /* 0x000fe200078efcff */
[----:B------:R-:W-:Y:S06]  /*1820*/  BRA `(.L_x_59) ;  /* 0x0000000000107947 */ /* 0x000fec0003800000 */
.L_x_58:
[----:B------:R-:W-:-:S04]  /*1830*/  LOP3.LUT R0, R0, 0x80000000, RZ, 0xc0, !PT ;  /* 0x8000000000007812 */ /* 0x000fc800078ec0ff */
[----:B------:R-:W-:Y:S01]  /*1840*/  LOP3.LUT R0, R0, 0x7f800000, RZ, 0xfc, !PT ;  /* 0x7f80000000007812 */ /* 0x000fe200078efcff */
[----:B------:R-:W-:Y:S06]  /*1850*/  BRA `(.L_x_59) ;  /* 0x0000000000047947 */ /* 0x000fec0003800000 */
.L_x_57:
[----:B------:R-:W-:-:S07]  /*1860*/  LEA R0, R7, R0, 0x17 ;  /* 0x0000000007007211 */ /* 0x000fce00078eb8ff */
.L_x_59:
[----:B------:R-:W-:Y:S05]  /*1870*/  BSYNC.RECONVERGENT B2 ;  /* 0x0000000000027941 */ /* 0x000fea0003800200 */
.L_x_56:
[----:B------:R-:W-:Y:S05]  /*1880*/  BRA `(.L_x_60) ;  /* 0x0000000000207947 */ /* 0x000fea0003800000 */
.L_x_55:
[----:B------:R-:W-:-:S04]  /*1890*/  LOP3.LUT R0, R3, 0x80000000, R0, 0x48, !PT ;  /* 0x8000000003007812 */ /* 0x000fc800078e4800 */
[----:B------:R-:W-:Y:S01]  /*18a0*/  LOP3.LUT R0, R0, 0x7f800000, RZ, 0xfc, !PT ;  /* 0x7f80000000007812 */ /* 0x000fe200078efcff */
[----:B------:R-:W-:Y:S06]  /*18b0*/  BRA `(.L_x_60) ;  /* 0x0000000000147947 */ /* 0x000fec0003800000 */
.L_x_54:
[----:B------:R-:W-:Y:S01]  /*18c0*/  LOP3.LUT R0, R3, 0x80000000, R0, 0x48, !PT ;  /* 0x8000000003007812 */ /* 0x000fe200078e4800 */
[----:B------:R-:W-:Y:S06]  /*18d0*/  BRA `(.L_x_60) ;  /* 0x00000000000c7947 */ /* 0x000fec0003800000 */
.L_x_53:
[----:B------:R-:W0:Y:S01]  /*18e0*/  MUFU.RSQ R0, -QNAN ;  /* 0xffc0000000007908 */ /* 0x000e220000001400 */
[----:B------:R-:W-:Y:S05]  /*18f0*/  BRA `(.L_x_60) ;  /* 0x0000000000047947 */ /* 0x000fea0003800000 */
.L_x_52:
[----:B------:R-:W-:-:S07]  /*1900*/  FADD.FTZ R0, R0, R3 ;  /* 0x0000000300007221 */ /* 0x000fce0000010000 */
.L_x_60:
[----:B------:R-:W-:Y:S05]  /*1910*/  BSYNC.RECONVERGENT B1 ;  /* 0x0000000000017941 */ /* 0x000fea0003800200 */
.L_x_50:
[----:B------:R-:W-:Y:S01]  /*1920*/  HFMA2 R7, -RZ, RZ, 0, 0 ;  /* 0x00000000ff077431 */ /* 0x000fe200000001ff */
[----:B------:R-:W-:Y:S01]  /*1930*/  MOV R6, R4 ;  /* 0x0000000400067202 */ /* 0x000fe20000000f00 */
[----:B0-----:R-:W-:-:S03]  /*1940*/  IMAD.MOV.U32 R3, RZ, RZ, R0 ;  /* 0x000000ffff037224 */ /* 0x001fc600078e0000 */
[----:B------:R-:W-:Y:S05]  /*1950*/  RET.REL.NODEC R6 `(_Z21compute_eyefreq_conesiiiifffffPf) ;  /* 0xffffffe406a87950 */ /* 0x000fea0003c3ffff */
.L_x_61:
        /* <DEDUP_REMOVED lines=10> */
.L_x_80:


//--------------------- .text._Z6reducePfPKfjb    --------------------------
	.section	.text._Z6reducePfPKfjb,"ax",@progbits
	.align	128
        .global         _Z6reducePfPKfjb
        .type           _Z6reducePfPKfjb,@function
        .size           _Z6reducePfPKfjb,(.L_x_85 - _Z6reducePfPKfjb)
        .other          _Z6reducePfPKfjb,@"STO_CUDA_ENTRY STV_DEFAULT"
_Z6reducePfPKfjb:
.text._Z6reducePfPKfjb:
[----:B------:R-:W-:Y:S01]  /*0000*/  LDC R1, c[0x0][0x37c] ;  /* 0x0000df00ff017b82 */ /* 0x000fe20000000800 */
[----:B------:R-:W0:Y:S01]  /*0010*/  S2R R9, SR_TID.X ;  /* 0x0000000000097919 */ /* 0x000e220000002100 */
[----:B------:R-:W1:Y:S01]  /*0020*/  LDCU UR4, c[0x0][0x360] ;  /* 0x00006c00ff0477ac */ /* 0x000e620008000800 */
[----:B------:R-:W-:Y:S01]  /*0030*/  BSSY.RECONVERGENT B0, `(.L_x_62) ;  /* 0x0000021000007945 */ /* 0x000fe20003800200 */
[----:B------:R-:W-:Y:S01]  /*0040*/  IMAD.MOV.U32 R7, RZ, RZ, 0x7fffffff ;  /* 0x7fffffffff077424 */ /* 0x000fe200078e00ff */
[----:B------:R-:W0:Y:S01]  /*0050*/  S2R R8, SR_CTAID.X ;  /* 0x0000000000087919 */ /* 0x000e220000002500 */
[----:B------:R-:W2:Y:S01]  /*0060*/  LDCU UR8, c[0x0][0x390] ;  /* 0x00007200ff0877ac */ /* 0x000ea20008000800 */
[----:B------:R-:W3:Y:S01]  /*0070*/  LDCU.64 UR6, c[0x0][0x358] ;  /* 0x00006b00ff0677ac */ /* 0x000ee20008000a00 */
[----:B-1----:R-:W-:Y:S02]  /*0080*/  IMAD.U32 R6, RZ, RZ, UR4 ;  /* 0x00000004ff067e24 */ /* 0x002fe4000f8e00ff */
[----:B0-----:R-:W-:-:S05]  /*0090*/  IMAD R0, R8, UR4, R9 ;  /* 0x0000000408007c24 */ /* 0x001fca000f8e0209 */
[----:B--2---:R-:W-:-:S13]  /*00a0*/  ISETP.GE.U32.AND P0, PT, R0, UR8, PT ;  /* 0x0000000800007c0c */ /* 0x004fda000bf06070 */
[----:B---3--:R-:W-:Y:S05]  /*00b0*/  @P0 BRA `(.L_x_63) ;  /* 0x0000000000600947 */ /* 0x008fea0003800000 */
[----:B------:R-:W0:Y:S01]  /*00c0*/  LDCU.U8 UR4, c[0x0][0x394] ;  /* 0x00007280ff0477ac */ /* 0x000e220008000000 */
[----:B------:R-:W1:Y:S01]  /*00d0*/  LDC.64 R4, c[0x0][0x388] ;  /* 0x0000e200ff047b82 */ /* 0x000e620000000a00 */
[----:B------:R-:W-:Y:S01]  /*00e0*/  IMAD.MOV.U32 R7, RZ, RZ, 0x7fffffff ;  /* 0x7fffffffff077424 */ /* 0x000fe200078e00ff */
[----:B------:R-:W2:Y:S06]  /*00f0*/  LDCU UR5, c[0x0][0x370] ;  /* 0x00006e00ff0577ac */ /* 0x000eac0008000800 */
[----:B------:R-:W3:Y:S01]  /*0100*/  LDC.64 R2, c[0x0][0x388] ;  /* 0x0000e200ff027b82 */ /* 0x000ee20000000a00 */
[----:B0-----:R-:W-:-:S04]  /*0110*/  UPRMT UR4, UR4, 0x8880, URZ ;  /* 0x0000888004047896 */ /* 0x001fc800080000ff */
[----:B------:R-:W-:Y:S01]  /*0120*/  UISETP.NE.AND UP0, UPT, UR4, URZ, UPT ;  /* 0x000000ff0400728c */ /* 0x000fe2000bf05270 */
[----:B--2---:R-:W-:-:S08]  /*0130*/  IMAD R11, R6, UR5, RZ ;  /* 0x00000005060b7c24 */ /* 0x004fd0000f8e02ff */
[----:B------:R-:W-:Y:S05]  /*0140*/  BRA.U !UP0, `(.L_x_64) ;  /* 0x0000000108247547 */ /* 0x000fea000b800000 */
[----:B------:R-:W-:Y:S01]  /*0150*/  BSSY.RECONVERGENT B1, `(.L_x_65) ;  /* 0x0000007000017945 */ /* 0x000fe20003800200 */
.L_x_66:
[----:B-1-3--:R-:W-:-:S06]  /*0160*/  IMAD.WIDE.U32 R2, R0, 0x4, R4 ;  /* 0x0000000400027825 */ /* 0x00afcc00078e0004 */
[----:B------:R-:W2:Y:S01]  /*0170*/  LDG.E R2, desc[UR6][R2.64] ;  /* 0x0000000602027981 */ /* 0x000ea2000c1e1900 */
[----:B------:R-:W-:-:S05]  /*0180*/  IMAD.IADD R0, R11, 0x1, R0 ;  /* 0x000000010b007824 */ /* 0x000fca00078e0200 */
[----:B------:R-:W-:Y:S02]  /*0190*/  ISETP.GE.U32.AND P0, PT, R0, UR8, PT ;  /* 0x0000000800007c0c */ /* 0x000fe4000bf06070 */
[----:B--2---:R-:W-:-:S11]  /*01a0*/  FMNMX R7, R2, R7, PT ;  /* 0x0000000702077209 */ /* 0x004fd60003800000 */
[----:B------:R-:W-:Y:S05]  /*01b0*/  @!P0 BRA `(.L_x_66) ;  /* 0xfffffffc00e88947 */ /* 0x000fea000383ffff */
[----:B------:R-:W-:Y:S05]  /*01c0*/  BSYNC.RECONVERGENT B1 ;  /* 0x0000000000017941 */ /* 0x000fea0003800200 */
.L_x_65:
[----:B------:R-:W-:Y:S05]  /*01d0*/  BRA `(.L_x_63) ;  /* 0x0000000000187947 */ /* 0x000fea0003800000 */
.L_x_64:
[----:B-1-3--:R-:W-:-:S06]  /*01e0*/  IMAD.WIDE.U32 R4, R0, 0x4, R2 ;  /* 0x0000000400047825 */ /* 0x00afcc00078e0002 */
[----:B------:R-:W2:Y:S01]  /*01f0*/  LDG.E R4, desc[UR6][R4.64] ;  /* 0x0000000604047981 */ /* 0x000ea2000c1e1900 */
[----:B------:R-:W-:-:S05]  /*0200*/  IMAD.IADD R0, R11, 0x1, R0 ;  /* 0x000000010b007824 */ /* 0x000fca00078e0200 */
[----:B------:R-:W-:Y:S02]  /*0210*/  ISETP.GE.U32.AND P0, PT, R0, UR8, PT ;  /* 0x0000000800007c0c */ /* 0x000fe4000bf06070 */
[----:B--2---:R-:W-:-:S11]  /*0220*/  FMNMX R7, R4, R7, !PT ;  /* 0x0000000704077209 */ /* 0x004fd60007800000 */
[----:B------:R-:W-:Y:S05]  /*0230*/  @!P0 BRA `(.L_x_64) ;  /* 0xfffffffc00e88947 */ /* 0x000fea000383ffff */
.L_x_63:
[----:B------:R-:W-:Y:S05]  /*0240*/  BSYNC.RECONVERGENT B0 ;  /* 0x0000000000007941 */ /* 0x000fea0003800200 */
.L_x_62:
[----:B------:R-:W0:Y:S01]  /*0250*/  S2UR UR5, SR_CgaCtaId ;  /* 0x00000000000579c3 */ /* 0x000e220000008800 */
[----:B------:R-:W-:Y:S02]  /*0260*/  UMOV UR4, 0x400 ;  /* 0x0000040000047882 */ /* 0x000fe40000000000 */
[----:B0-----:R-:W-:Y:S01]  /*0270*/  ULEA UR4, UR5, UR4, 0x18 ;  /* 0x0000000405047291 */ /* 0x001fe2000f8ec0ff */
[----:B------:R-:W0:Y:S05]  /*0280*/  LDCU.U8 UR5, c[0x0][0x394] ;  /* 0x00007280ff0577ac */ /* 0x000e2a0008000000 */
[----:B------:R-:W-:-:S05]  /*0290*/  LEA R0, R9, UR4, 0x2 ;  /* 0x0000000409007c11 */ /* 0x000fca000f8e10ff */
[----:B------:R1:W-:Y:S02]  /*02a0*/  STS [R0], R7 ;  /* 0x0000000700007388 */ /* 0x0003e40000000800 */
.L_x_69:
[--C-:B------:R-:W-:Y:S01]  /*02b0*/  IMAD.MOV.U32 R2, RZ, RZ, R6.reuse ;  /* 0x000000ffff027224 */ /* 0x100fe200078e0006 */
[----:B------:R-:W-:Y:S01]  /*02c0*/  SHF.R.U32.HI R6, RZ, 0x1, R6 ;  /* 0x00000001ff067819 */ /* 0x000fe20000011606 */
[----:B------:R-:W-:Y:S03]  /*02d0*/  BAR.SYNC.DEFER_BLOCKING 0x0 ;  /* 0x0000000000007b1d */ /* 0x000fe60000010000 */
[----:B------:R-:W-:Y:S02]  /*02e0*/  ISETP.GE.U32.AND P1, PT, R9, R6, PT ;  /* 0x000000060900720c */ /* 0x000fe40003f26070 */
[----:B------:R-:W-:Y:S01]  /*02f0*/  ISETP.GT.U32.AND P0, PT, R2, 0x3, PT ;  /* 0x000000030200780c */ /* 0x000fe20003f04070 */
[----:B------:R-:W-:Y:S10]  /*0300*/  BSSY.RECONVERGENT B0, `(.L_x_67) ;  /* 0x000000d000007945 */ /* 0x000ff40003800200 */
[----:B--2---:R-:W-:Y:S05]  /*0310*/  @P1 BRA `(.L_x_68) ;  /* 0x00000000002c1947 */ /* 0x004fea0003800000 */
[----:B0-----:R-:W-:Y:S01]  /*0320*/  UPRMT UR4, UR5, 0x8880, URZ ;  /* 0x0000888005047896 */ /* 0x001fe200080000ff */
[----:B------:R-:W-:-:S05]  /*0330*/  IMAD R3, R6, 0x4, R0 ;  /* 0x0000000406037824 */ /* 0x000fca00078e0200 */
[----:B------:R-:W-:-:S13]  /*0340*/  ISETP.NE.AND P1, PT, RZ, UR4, PT ;  /* 0x00000004ff007c0c */ /* 0x000fda000bf25270 */
[----:B------:R-:W-:Y:S04]  /*0350*/  @P1 LDS R2, [R0] ;  /* 0x0000000000021984 */ /* 0x000fe80000000800 */
[----:B------:R-:W0:Y:S02]  /*0360*/  @P1 LDS R5, [R3] ;  /* 0x0000000003051984 */ /* 0x000e240000000800 */
[----:B0-----:R-:W-:-:S05]  /*0370*/  @P1 FMNMX R5, R2, R5, PT ;  /* 0x0000000502051209 */ /* 0x001fca0003800000 */
[----:B------:R-:W-:Y:S04]  /*0380*/  @P1 STS [R0], R5 ;  /* 0x0000000500001388 */ /* 0x000fe80000000800 */
[----:B------:R-:W-:Y:S04]  /*0390*/  @!P1 LDS R2, [R3] ;  /* 0x0000000003029984 */ /* 0x000fe80000000800 */
[----:B-1----:R-:W0:Y:S02]  /*03a0*/  @!P1 LDS R7, [R0] ;  /* 0x0000000000079984 */ /* 0x002e240000000800 */
[----:B0-----:R-:W-:-:S05]  /*03b0*/  @!P1 FMNMX R7, R2, R7, !PT ;  /* 0x0000000702079209 */ /* 0x001fca0007800000 */
[----:B------:R2:W-:Y:S02]  /*03c0*/  @!P1 STS [R0], R7 ;  /* 0x0000000700009388 */ /* 0x0005e40000000800 */
.L_x_68:
[----:B0-----:R-:W-:Y:S05]  /*03d0*/  BSYNC.RECONVERGENT B0 ;  /* 0x0000000000007941 */ /* 0x001fea0003800200 */
.L_x_67:
[----:B------:R-:W-:Y:S05]  /*03e0*/  @P0 BRA `(.L_x_69) ;  /* 0xfffffffc00b00947 */ /* 0x000fea000383ffff */
[----:B------:R-:W-:-:S13]  /*03f0*/  ISETP.NE.AND P0, PT, R9, RZ, PT ;  /* 0x000000ff0900720c */ /* 0x000fda0003f05270 */
[----:B------:R-:W-:Y:S05]  /*0400*/  @P0 EXIT ;  /* 0x000000000000094d */ /* 0x000fea0003800000 */
[----:B------:R-:W0:Y:S01]  /*0410*/  S2UR UR5, SR_CgaCtaId ;  /* 0x00000000000579c3 */ /* 0x000e220000008800 */
[----:B------:R-:W-:-:S07]  /*0420*/  UMOV UR4, 0x400 ;  /* 0x0000040000047882 */ /* 0x000fce0000000000 */
[----:B------:R-:W3:Y:S01]  /*0430*/  LDC.64 R2, c[0x0][0x380] ;  /* 0x0000e000ff027b82 */ /* 0x000ee20000000a00 */
[----:B0-----:R-:W-:Y:S01]  /*0440*/  ULEA UR4, UR5, UR4, 0x18 ;  /* 0x0000000405047291 */ /* 0x001fe2000f8ec0ff */
[----:B---3--:R-:W-:-:S08]  /*0450*/  IMAD.WIDE.U32 R2, R8, 0x4, R2 ;  /* 0x0000000408027825 */ /* 0x008fd000078e0002 */
[----:B------:R-:W0:Y:S04]  /*0460*/  LDS R5, [UR4] ;  /* 0x00000004ff057984 */ /* 0x000e280008000800 */
[----:B0-----:R-:W-:Y:S01]  /*0470*/  STG.E desc[UR6][R2.64], R5 ;  /* 0x0000000502007986 */ /* 0x001fe2000c101906 */
[----:B------:R-:W-:Y:S05]  /*0480*/  EXIT ;  /* 0x000000000000794d */ /* 0x000fea0003800000 */
.L_x_70:
        /* <DEDUP_REMOVED lines=15> */
.L_x_85:


//--------------------- .text._Z23interpolate_bicubic_GPUPfPKfS1_mmmm --------------------------
	.section	.text._Z23interpolate_bicubic_GPUPfPKfS1_mmmm,"ax",@progbits
	.align	128
        .global         _Z23interpolate_bicubic_GPUPfPKfS1_mmmm
        .type           _Z23interpolate_bicubic_GPUPfPKfS1_mmmm,@function
        .size           _Z23interpolate_bicubic_GPUPfPKfS1_mmmm,(.L_x_86 - _Z23interpolate_bicubic_GPUPfPKfS1_mmmm)
        .other          _Z23interpolate_bicubic_GPUPfPKfS1_mmmm,@"STO_CUDA_ENTRY STV_DEFAULT"
_Z23interpolate_bicubic_GPUPfPKfS1_mmmm:
.text._Z23interpolate_bicubic_GPUPfPKfS1_mmmm:
[----:B------:R-:W-:Y:S01]  /*0000*/  LDC R1, c[0x0][0x37c] ;  /* 0x0000df00ff017b82 */ /* 0x000fe20000000800 */
[----:B------:R-:W0:Y:S07]  /*0010*/  S2R R7, SR_CTAID.Y ;  /* 0x0000000000077919 */ /* 0x000e2e0000002600 */
[----:B------:R-:W0:Y:S01]  /*0020*/  S2UR UR4, SR_CTAID.X ;  /* 0x00000000000479c3 */ /* 0x000e220000002500 */
[----:B------:R-:W1:Y:S07]  /*0030*/  LDCU.64 UR10, c[0x0][0x358] ;  /* 0x00006b00ff0a77ac */ /* 0x000e6e0008000a00 */
[----:B------:R-:W0:Y:S08]  /*0040*/  LDC R24, c[0x0][0x374] ;  /* 0x0000dd00ff187b82 */ /* 0x000e300000000800 */
[----:B------:R-:W2:Y:S08]  /*0050*/  LDC.64 R2, c[0x0][0x390] ;  /* 0x0000e400ff027b82 */ /* 0x000eb00000000a00 */
[----:B------:R-:W3:Y:S01]  /*0060*/  LDC.64 R4, c[0x0][0x3a8] ;  /* 0x0000ea00ff047b82 */ /* 0x000ee20000000a00 */
[----:B0-----:R-:W-:-:S04]  /*0070*/  IMAD R24, R24, UR4, R7 ;  /* 0x0000000418187c24 */ /* 0x001fc8000f8e0207 */
[----:B--2---:R-:W-:-:S06]  /*0080*/  IMAD.WIDE R2, R24, 0x4, R2 ;  /* 0x0000000418027825 */ /* 0x004fcc00078e0202 */
[----:B-1----:R0:W2:Y:S01]  /*0090*/  LDG.E R2, desc[UR10][R2.64] ;  /* 0x0000000a02027981 */ /* 0x0020a2000c1e1900 */
[----:B------:R-:W-:Y:S01]  /*00a0*/  I2FP.F32.U32 R0, UR4 ;  /* 0x0000000400007c45 */ /* 0x000fe20008201000 */
[----:B------:R-:W-:Y:S01]  /*00b0*/  HFMA2 R12, -RZ, RZ, 2.3125, 0 ;  /* 0x40a00000ff0c7431 */ /* 0x000fe200000001ff */
[----:B---3--:R-:W-:Y:S01]  /*00c0*/  IADD3 R11, P1, PT, R4, -0x3, RZ ;  /* 0xfffffffd040b7810 */ /* 0x008fe20007f3e0ff */
[----:B------:R-:W1:Y:S01]  /*00d0*/  S2R R8, SR_TID.Z ;  /* 0x0000000000087919 */ /* 0x000e620000002300 */
[----:B------:R-:W-:Y:S01]  /*00e0*/  IADD3 R7, PT, PT, R7, -0x1, RZ ;  /* 0xffffffff07077810 */ /* 0x000fe20007ffe0ff */
[C---:B------:R-:W-:Y:S01]  /*00f0*/  FADD R6, R0.reuse, -1 ;  /* 0xbf80000000067421 */ /* 0x040fe20000000000 */
[----:B------:R-:W-:Y:S01]  /*0100*/  FADD R10, R0, -R0 ;  /* 0x80000000000a7221 */ /* 0x000fe20000000000 */
[----:B------:R-:W-:Y:S01]  /*0110*/  IADD3.X R5, PT, PT, R5, -0x1, RZ, P1, !PT ;  /* 0xffffffff05057810 */ /* 0x000fe20000ffe4ff */
[----:B------:R-:W3:Y:S01]  /*0120*/  LDCU UR8, c[0x0][0x3a0] ;  /* 0x00007400ff0877ac */ /* 0x000ee20008000800 */
[----:B------:R-:W-:Y:S01]  /*0130*/  I2FP.F32.S32 R7, R7 ;  /* 0x0000000700077245 */ /* 0x000fe20000201400 */
[----:B0-----:R-:W-:Y:S01]  /*0140*/  FMUL R3, R10, R10 ;  /* 0x0000000a0a037220 */ /* 0x001fe20000400000 */
[----:B------:R-:W0:Y:S01]  /*0150*/  F2I.TRUNC.NTZ R6, R6 ;  /* 0x0000000600067305 */ /* 0x000e22000020f100 */
[----:B------:R-:W4:Y:S02]  /*0160*/  LDCU UR9, c[0x0][0x3a8] ;  /* 0x00007500ff0977ac */ /* 0x000f240008000800 */
[C---:B------:R-:W-:Y:S01]  /*0170*/  FADD R13, R3.reuse, R3 ;  /* 0x00000003030d7221 */ /* 0x040fe20000000000 */
[C---:B------:R-:W-:Y:S01]  /*0180*/  FFMA R21, R3.reuse, 4, R10 ;  /* 0x4080000003157823 */ /* 0x040fe2000000000a */
[----:B------:R-:W-:-:S02]  /*0190*/  FFMA R15, R3, -R12, 2 ;  /* 0x40000000030f7423 */ /* 0x000fc4000000080c */
[----:B------:R-:W-:Y:S01]  /*01a0*/  FADD R13, -R10, R13 ;  /* 0x0000000d0a0d7221 */ /* 0x000fe20000000100 */
[----:B------:R-:W-:Y:S01]  /*01b0*/  F2I.TRUNC.NTZ R7, R7 ;  /* 0x0000000700077305 */ /* 0x000fe2000020f100 */
[----:B0-----:R-:W-:-:S04]  /*01c0*/  ISETP.GT.U32.AND P0, PT, R11, R6, PT ;  /* 0x000000060b00720c */ /* 0x001fc80003f04070 */
[----:B------:R-:W-:-:S03]  /*01d0*/  ISETP.GT.U32.AND.EX P0, PT, R5, RZ, PT, P0 ;  /* 0x000000ff0500720c */ /* 0x000fc60003f04100 */
[----:B--2---:R-:W0:Y:S02]  /*01e0*/  FRND.FLOOR R9, R2 ;  /* 0x0000000200097307 */ /* 0x004e240000205000 */
[----:B0-----:R-:W-:Y:S01]  /*01f0*/  FADD R11, R9, -1 ;  /* 0xbf800000090b7421 */ /* 0x001fe20000000000 */
[----:B------:R-:W-:Y:S01]  /*0200*/  FADD R0, R2, -R9 ;  /* 0x8000000902007221 */ /* 0x000fe20000000000 */
[----:B------:R-:W-:Y:S01]  /*0210*/  FMUL R2, R10, R3 ;  /* 0x000000030a027220 */ /* 0x000fe20000400000 */
[----:B------:R-:W0:Y:S03]  /*0220*/  S2R R9, SR_TID.X ;  /* 0x0000000000097919 */ /* 0x000e260000002100 */
[----:B------:R-:W2:Y:S01]  /*0230*/  F2I.TRUNC.NTZ R11, R11 ;  /* 0x0000000b000b7305 */ /* 0x000ea2000020f100 */
[----:B------:R-:W-:Y:S01]  /*0240*/  FADD R20, -R3, R2 ;  /* 0x0000000203147221 */ /* 0x000fe20000000100 */
[----:B------:R-:W-:Y:S01]  /*0250*/  FMUL R3, R0, R0 ;  /* 0x0000000000037220 */ /* 0x000fe20000400000 */
[C---:B------:R-:W-:Y:S01]  /*0260*/  FFMA R22, R2.reuse, 3, R15 ;  /* 0x4040000002167823 */ /* 0x040fe2000000000f */
[----:B------:R-:W0:Y:S01]  /*0270*/  S2R R10, SR_TID.Y ;  /* 0x00000000000a7919 */ /* 0x000e220000002200 */
[C---:B------:R-:W-:Y:S01]  /*0280*/  FFMA R21, R2.reuse, -3, R21 ;  /* 0xc040000002157823 */ /* 0x040fe20000000015 */
[C---:B------:R-:W-:Y:S01]  /*0290*/  FFMA R15, R3.reuse, -R12, 2 ;  /* 0x40000000030f7423 */ /* 0x040fe2000000080c */
[C---:B------:R-:W-:Y:S01]  /*02a0*/  FADD R5, R3.reuse, R3 ;  /* 0x0000000303057221 */ /* 0x040fe20000000000 */
[----:B------:R-:W-:Y:S01]  /*02b0*/  FADD R13, -R2, R13 ;  /* 0x0000000d020d7221 */ /* 0x000fe20000000100 */
[C---:B------:R-:W-:Y:S01]  /*02c0*/  FMUL R2, R0.reuse, R3 ;  /* 0x0000000300027220 */ /* 0x040fe20000400000 */
[----:B------:R-:W-:Y:S01]  /*02d0*/  FFMA R17, R3, 4, R0 ;  /* 0x4080000003117823 */ /* 0x000fe20000000000 */
[----:B------:R-:W-:Y:S01]  /*02e0*/  FADD R5, -R0, R5 ;  /* 0x0000000500057221 */ /* 0x000fe20000000100 */
[----:B------:R-:W-:Y:S01]  /*02f0*/  FMUL R21, R21, 0.5 ;  /* 0x3f00000015157820 */ /* 0x000fe20000400000 */
[----:B------:R-:W-:Y:S01]  /*0300*/  FADD R0, -R3, R2 ;  /* 0x0000000203007221 */ /* 0x000fe20000000100 */
[----:B------:R-:W-:Y:S01]  /*0310*/  FFMA R15, R2, 3, R15 ;  /* 0x40400000020f7823 */ /* 0x000fe2000000000f */
[----:B--2---:R-:W-:Y:S01]  /*0320*/  VIMNMX3 R12, R6, R7, R11, PT ;  /* 0x00000007060c720f */ /* 0x004fe2000380010b */
[C---:B------:R-:W-:Y:S01]  /*0330*/  FFMA R17, R2.reuse, -3, R17 ;  /* 0xc040000002117823 */ /* 0x040fe20000000011 */
[----:B------:R-:W-:Y:S01]  /*0340*/  FADD R3, -R2, R5 ;  /* 0x0000000502037221 */ /* 0x000fe20000000100 */
[----:B------:R-:W-:Y:S01]  /*0350*/  FMUL R22, R22, 0.5 ;  /* 0x3f00000016167820 */ /* 0x000fe20000400000 */
[----:B------:R-:W-:Y:S01]  /*0360*/  ISETP.LT.OR P0, PT, R12, 0x3, !P0 ;  /* 0x000000030c00780c */ /* 0x000fe20004701670 */
[----:B------:R-:W-:Y:S01]  /*0370*/  FMUL R20, R20, 0.5 ;  /* 0x3f00000014147820 */ /* 0x000fe20000400000 */
[----:B------:R-:W-:Y:S01]  /*0380*/  FMUL R23, R13, 0.5 ;  /* 0x3f0000000d177820 */ /* 0x000fe20000400000 */
[----:B------:R-:W-:Y:S01]  /*0390*/  FMUL R16, R15, 0.5 ;  /* 0x3f0000000f107820 */ /* 0x000fe20000400000 */
[----:B------:R-:W-:Y:S01]  /*03a0*/  FMUL R2, R17, 0.5 ;  /* 0x3f00000011027820 */ /* 0x000fe20000400000 */
[----:B------:R-:W-:-:S08]  /*03b0*/  FMUL R3, R3, 0.5 ;  /* 0x3f00000003037820 */ /* 0x000fd00000400000 */
[----:B-1-34-:R-:W-:Y:S05]  /*03c0*/  @P0 BRA `(.L_x_71) ;  /* 0x0000000000340947 */ /* 0x01afea0003800000 */
[----:B------:R-:W1:Y:S01]  /*03d0*/  LDCU.64 UR6, c[0x0][0x3a0] ;  /* 0x00007400ff0677ac */ /* 0x000e620008000a00 */
[----:B------:R-:W2:Y:S01]  /*03e0*/  LDCU.64 UR4, c[0x0][0x3b0] ;  /* 0x00007600ff0477ac */ /* 0x000ea20008000a00 */
[----:B-1----:R-:W-:Y:S02]  /*03f0*/  UIADD3 UR6, UP0, UPT, UR6, -0x3, URZ ;  /* 0xfffffffd06067890 */ /* 0x002fe4000ff1e0ff */
[----:B--2---:R-:W-:Y:S02]  /*0400*/  UIADD3 UR4, UP1, UPT, UR4, -0x3, URZ ;  /* 0xfffffffd04047890 */ /* 0x004fe4000ff3e0ff */
[----:B------:R-:W-:Y:S02]  /*0410*/  UIADD3.X UR7, UPT, UPT, UR7, -0x1, URZ, UP0, !UPT ;  /* 0xffffffff07077890 */ /* 0x000fe400087fe4ff */
[----:B------:R-:W-:Y:S01]  /*0420*/  ISETP.LT.U32.AND P0, PT, R7, UR6, PT ;  /* 0x0000000607007c0c */ /* 0x000fe2000bf01070 */
[----:B------:R-:W-:Y:S01]  /*0430*/  UIADD3.X UR5, UPT, UPT, UR5, -0x1, URZ, UP1, !UPT ;  /* 0xffffffff05057890 */ /* 0x000fe20008ffe4ff */
[----:B------:R-:W-:-:S02]  /*0440*/  ISETP.LT.U32.AND P1, PT, R11, UR4, PT ;  /* 0x000000040b007c0c */ /* 0x000fc4000bf21070 */
[----:B------:R-:W-:-:S03]  /*0450*/  MOV R5, UR7 ;  /* 0x0000000700057c02 */ /* 0x000fc60008000f00 */
[----:B------:R-:W-:Y:S02]  /*0460*/  MOV R12, UR5 ;  /* 0x00000005000c7c02 */ /* 0x000fe40008000f00 */
[----:B------:R-:W-:Y:S02]  /*0470*/  ISETP.GT.U32.AND.EX P2, PT, R5, RZ, PT, P0 ;  /* 0x000000ff0500720c */ /* 0x000fe40003f44100 */
[----:B------:R-:W-:-:S13]  /*0480*/  ISETP.GT.U32.AND.EX P0, PT, R12, RZ, PT, P1 ;  /* 0x000000ff0c00720c */ /* 0x000fda0003f04110 */
[----:B------:R-:W-:Y:S05]  /*0490*/  @P0 BRA P2, `(.L_x_72) ;  /* 0x0000000000480947 */ /* 0x000fea0001000000 */
.L_x_71:
[----:B------:R-:W1:Y:S01]  /*04a0*/  LDC R5, c[0x0][0x3a0] ;  /* 0x0000e800ff057b82 */ /* 0x000e620000000800 */
[----:B0-----:R-:W-:Y:S02]  /*04b0*/  IADD3 R7, PT, PT, R10, -0x1, R7 ;  /* 0xffffffff0a077810 */ /* 0x001fe40007ffe007 */
[----:B------:R-:W-:Y:S02]  /*04c0*/  IADD3 R6, PT, PT, R9, -0x1, R6 ;  /* 0xffffffff09067810 */ /* 0x000fe40007ffe006 */
[----:B------:R-:W-:Y:S02]  /*04d0*/  IADD3 R11, PT, PT, R8, -0x1, R11 ;  /* 0xffffffff080b7810 */ /* 0x000fe40007ffe00b */
[C---:B------:R-:W-:Y:S01]  /*04e0*/  ISETP.GE.AND P3, PT, R7.reuse, R4, PT ;  /* 0x000000040700720c */ /* 0x040fe20003f66270 */
[----:B------:R-:W0:Y:S01]  /*04f0*/  LDC R12, c[0x0][0x3b0] ;  /* 0x0000ec00ff0c7b82 */ /* 0x000e220000000800 */
[----:B------:R-:W-:Y:S02]  /*0500*/  ISETP.GE.AND P0, PT, R7, RZ, PT ;  /* 0x000000ff0700720c */ /* 0x000fe40003f06270 */
[----:B------:R-:W-:-:S09]  /*0510*/  ISETP.GE.AND P4, PT, R11, RZ, PT ;  /* 0x000000ff0b00720c */ /* 0x000fd20003f86270 */
[----:B------:R-:W-:Y:S02]  /*0520*/  @P3 IADD3 R7, PT, PT, R4, -0x1, RZ ;  /* 0xffffffff04073810 */ /* 0x000fe40007ffe0ff */
[C---:B------:R-:W-:Y:S02]  /*0530*/  ISETP.GE.AND P3, PT, R6.reuse, RZ, PT ;  /* 0x000000ff0600720c */ /* 0x040fe40003f66270 */
[----:B-1----:R-:W-:Y:S02]  /*0540*/  ISETP.GE.AND P2, PT, R6, R5, PT ;  /* 0x000000050600720c */ /* 0x002fe40003f46270 */
[----:B------:R-:W-:Y:S02]  /*0550*/  SEL R7, R7, RZ, P0 ;  /* 0x000000ff07077207 */ /* 0x000fe40000000000 */
[----:B0-----:R-:W-:-:S09]  /*0560*/  ISETP.GE.AND P1, PT, R11, R12, PT ;  /* 0x0000000c0b00720c */ /* 0x001fd20003f26270 */
[----:B------:R-:W-:-:S04]  /*0570*/  @P2 IADD3 R6, PT, PT, R5, -0x1, RZ ;  /* 0xffffffff05062810 */ /* 0x000fc80007ffe0ff */
[----:B------:R-:W-:Y:S02]  /*0580*/  SEL R6, R6, RZ, P3 ;  /* 0x000000ff06067207 */ /* 0x000fe40001800000 */
[----:B------:R-:W-:-:S04]  /*0590*/  @P1 IADD3 R11, PT, PT, R12, -0x1, RZ ;  /* 0xffffffff0c0b1810 */ /* 0x000fc80007ffe0ff */
[----:B------:R-:W-:Y:S01]  /*05a0*/  SEL R11, R11, RZ, P4 ;  /* 0x000000ff0b0b7207 */ /* 0x000fe20002000000 */
[----:B------:R-:W-:Y:S06]  /*05b0*/  BRA `(.L_x_73) ;  /* 0x00000000000c7947 */ /* 0x000fec0003800000 */
.L_x_72:
[----:B0-----:R-:W-:Y:S02]  /*05c0*/  IADD3 R6, PT, PT, R9, -0x1, R6 ;  /* 0xffffffff09067810 */ /* 0x001fe40007ffe006 */
[----:B------:R-:W-:Y:S02]  /*05d0*/  IADD3 R7, PT, PT, R10, -0x1, R7 ;  /* 0xffffffff0a077810 */ /* 0x000fe40007ffe007 */
[----:B------:R-:W-:-:S07]  /*05e0*/  IADD3 R11, PT, PT, R8, -0x1, R11 ;  /* 0xffffffff080b7810 */ /* 0x000fce0007ffe00b */
.L_x_73:
[----:B------:R-:W0:Y:S01]  /*05f0*/  S2UR UR5, SR_CgaCtaId ;  /* 0x00000000000579c3 */ /* 0x000e220000008800 */
[----:B------:R-:W1:Y:S01]  /*0600*/  LDCU UR4, c[0x0][0x360] ;  /* 0x00006c00ff0477ac */ /* 0x000e620008000800 */
[----:B------:R-:W-:Y:S01]  /*0610*/  IMAD R6, R11, UR8, R6 ;  /* 0x000000080b067c24 */ /* 0x000fe2000f8e0206 */
[----:B------:R-:W2:Y:S03]  /*0620*/  LDCU UR6, c[0x0][0x364] ;  /* 0x00006c80ff0677ac */ /* 0x000ea60008000800 */
[----:B------:R-:W-:Y:S02]  /*0630*/  IMAD R6, R6, UR9, R7 ;  /* 0x0000000906067c24 */ /* 0x000fe4000f8e0207 */
[----:B-1----:R-:W-:Y:S01]  /*0640*/  IMAD R9, R8, UR4, R9 ;  /* 0x0000000408097c24 */ /* 0x002fe2000f8e0209 */
[----:B------:R-:W-:-:S03]  /*0650*/  UMOV UR4, 0x400 ;  /* 0x0000040000047882 */ /* 0x000fc60000000000 */
[----:B--2---:R-:W-:Y:S01]  /*0660*/  IMAD R9, R9, UR6, R10 ;  /* 0x0000000609097c24 */ /* 0x004fe2000f8e020a */
[----:B0-----:R-:W-:-:S04]  /*0670*/  ULEA UR4, UR5, UR4, 0x18 ;  /* 0x0000000405047291 */ /* 0x001fc8000f8ec0ff */
[C---:B------:R-:W-:Y:S02]  /*0680*/  ISETP.NE.AND P0, PT, R9.reuse, RZ, PT ;  /* 0x000000ff0900720c */ /* 0x040fe40003f05270 */
[----:B------:R-:W-:-:S05]  /*0690*/  LEA R9, R9, UR4, 0x2 ;  /* 0x0000000409097c11 */ /* 0x000fca000f8e10ff */
[----:B------:R0:W-:Y:S01]  /*06a0*/  STS [R9], R6 ;  /* 0x0000000609007388 */ /* 0x0001e20000000800 */
[----:B------:R-:W-:Y:S06]  /*06b0*/  BAR.SYNC.DEFER_BLOCKING 0x0 ;  /* 0x0000000000007b1d */ /* 0x000fec0000010000 */
[----:B------:R-:W-:Y:S05]  /*06c0*/  @P0 EXIT ;  /* 0x000000000000094d */ /* 0x000fea0003800000 */
[----:B0-----:R-:W0:Y:S01]  /*06d0*/  LDS.128 R4, [UR4+0x40] ;  /* 0x00004004ff047984 */ /* 0x001e220008000c00 */
[----:B------:R-:W0:Y:S03]  /*06e0*/  LDC.64 R26, c[0x0][0x388] ;  /* 0x0000e200ff1a7b82 */ /* 0x000e260000000a00 */
[----:B------:R-:W1:Y:S04]  /*06f0*/  LDS.128 R8, [UR4+0x50] ;  /* 0x00005004ff087984 */ /* 0x000e680008000c00 */
[----:B------:R-:W2:Y:S01]  /*0700*/  LDS.128 R12, [UR4+0x60] ;  /* 0x00006004ff0c7984 */ /* 0x000ea20008000c00 */
[----:B0-----:R-:W-:-:S04]  /*0710*/  IMAD.WIDE R28, R5, 0x4, R26 ;  /* 0x00000004051c7825 */ /* 0x001fc800078e021a */
[--C-:B------:R-:W-:Y:S01]  /*0720*/  IMAD.WIDE R36, R4, 0x4, R26.reuse ;  /* 0x0000000404247825 */ /* 0x100fe200078e021a */
[----:B------:R0:W3:Y:S04]  /*0730*/  LDG.E R19, desc[UR10][R28.64] ;  /* 0x0000000a1c137981 */ /* 0x0000e8000c1e1900 */
[----:B------:R4:W5:Y:S01]  /*0740*/  LDG.E R18, desc[UR10][R36.64] ;  /* 0x0000000a24127981 */ /* 0x000962000c1e1900 */
[----:B------:R-:W-:-:S04]  /*0750*/  IMAD.WIDE R34, R6, 0x4, R26 ;  /* 0x0000000406227825 */ /* 0x000fc800078e021a */
[--C-:B-1----:R-:W-:Y:S01]  /*0760*/  IMAD.WIDE R30, R9, 0x4, R26.reuse ;  /* 0x00000004091e7825 */ /* 0x102fe200078e021a */
[----:B------:R-:W5:Y:S03]  /*0770*/  LDG.E R4, desc[UR10][R34.64] ;  /* 0x0000000a22047981 */ /* 0x000f66000c1e1900 */
[--C-:B------:R-:W-:Y:S01]  /*0780*/  IMAD.WIDE R8, R8, 0x4, R26.reuse ;  /* 0x0000000408087825 */ /* 0x100fe200078e021a */
[----:B------:R-:W5:Y:S03]  /*0790*/  LDG.E R5, desc[UR10][R30.64] ;  /* 0x0000000a1e057981 */ /* 0x000f66000c1e1900 */
[--C-:B0-----:R-:W-:Y:S01]  /*07a0*/  IMAD.WIDE R28, R10, 0x4, R26.reuse ;  /* 0x000000040a1c7825 */ /* 0x101fe200078e021a */
[----:B------:R2:W5:Y:S03]  /*07b0*/  LDG.E R6, desc[UR10][R8.64] ;  /* 0x0000000a08067981 */ /* 0x000566000c1e1900 */
[----:B------:R-:W-:-:S02]  /*07c0*/  IMAD.WIDE R32, R7, 0x4, R26 ;  /* 0x0000000407207825 */ /* 0x000fc400078e021a */
[----:B------:R-:W5:Y:S02]  /*07d0*/  LDG.E R28, desc[UR10][R28.64] ;  /* 0x0000000a1c1c7981 */ /* 0x000f64000c1e1900 */
[--C-:B----4-:R-:W-:Y:S02]  /*07e0*/  IMAD.WIDE R36, R11, 0x4, R26.reuse ;  /* 0x000000040b247825 */ /* 0x110fe400078e021a */
[----:B------:R0:W4:Y:S02]  /*07f0*/  LDG.E R7, desc[UR10][R32.64] ;  /* 0x0000000a20077981 */ /* 0x000124000c1e1900 */
[--C-:B--2---:R-:W-:Y:S02]  /*0800*/  IMAD.WIDE R8, R13, 0x4, R26.reuse ;  /* 0x000000040d087825 */ /* 0x104fe400078e021a */
[----:B------:R-:W2:Y:S02]  /*0810*/  LDG.E R17, desc[UR10][R36.64] ;  /* 0x0000000a24117981 */ /* 0x000ea4000c1e1900 */
[----:B------:R-:W-:-:S02]  /*0820*/  IMAD.WIDE R34, R12, 0x4, R26 ;  /* 0x000000040c227825 */ /* 0x000fc400078e021a */
[----:B------:R1:W2:Y:S02]  /*0830*/  LDG.E R13, desc[UR10][R8.64] ;  /* 0x0000000a080d7981 */ /* 0x0002a4000c1e1900 */
[--C-:B0-----:R-:W-:Y:S02]  /*0840*/  IMAD.WIDE R32, R14, 0x4, R26.reuse ;  /* 0x000000040e207825 */ /* 0x101fe400078e021a */
[----:B------:R0:W2:Y:S04]  /*0850*/  LDG.E R12, desc[UR10][R34.64] ;  /* 0x0000000a220c7981 */ /* 0x0000a8000c1e1900 */
[----:B------:R0:W2:Y:S01]  /*0860*/  LDG.E R14, desc[UR10][R32.64] ;  /* 0x0000000a200e7981 */ /* 0x0000a2000c1e1900 */
[----:B------:R-:W-:-:S05]  /*0870*/  IMAD.WIDE R30, R15, 0x4, R26 ;  /* 0x000000040f1e7825 */ /* 0x000fca00078e021a */
[----:B------:R0:W2:Y:S01]  /*0880*/  LDG.E R15, desc[UR10][R30.64] ;  /* 0x0000000a1e0f7981 */ /* 0x0000a2000c1e1900 */
[----:B---3--:R-:W-:-:S04]  /*0890*/  FMUL R10, R22, R19 ;  /* 0x00000013160a7220 */ /* 0x008fc80000400000 */
[----:B-----5:R-:W-:Y:S02]  /*08a0*/  FFMA R18, R23, R18, R10 ;  /* 0x0000001217127223 */ /* 0x020fe4000000000a */
[----:B-1----:R-:W0:Y:S02]  /*08b0*/  LDS.128 R8, [UR4+0x70] ;  /* 0x00007004ff087984 */ /* 0x002e240008000c00 */
[----:B------:R-:W-:Y:S01]  /*08c0*/  FFMA R25, R21, R4, R18 ;  /* 0x0000000415197223 */ /* 0x000fe20000000012 */
[----:B------:R-:W-:-:S04]  /*08d0*/  FMUL R4, R22, R5 ;  /* 0x0000000516047220 */ /* 0x000fc80000400000 */
[----:B------:R-:W-:Y:S01]  /*08e0*/  FFMA R4, R23, R6, R4 ;  /* 0x0000000617047223 */ /* 0x000fe20000000004 */
[----:B----4-:R-:W-:Y:S01]  /*08f0*/  FFMA R25, R20, R7, R25 ;  /* 0x0000000714197223 */ /* 0x010fe20000000019 */
[----:B0-----:R-:W-:-:S04]  /*0900*/  IMAD.WIDE R34, R9, 0x4, R26 ;  /* 0x0000000409227825 */ /* 0x001fc800078e021a */
[----:B------:R-:W-:Y:S01]  /*0910*/  IMAD.WIDE R32, R8, 0x4, R26 ;  /* 0x0000000408207825 */ /* 0x000fe200078e021a */
[----:B------:R-:W3:Y:S03]  /*0920*/  LDG.E R19, desc[UR10][R34.64] ;  /* 0x0000000a22137981 */ /* 0x000ee6000c1e1900 */
[----:B------:R-:W-:Y:S01]  /*0930*/  FFMA R9, R21, R28, R4 ;  /* 0x0000001c15097223 */ /* 0x000fe20000000004 */
[----:B------:R-:W-:-:S04]  /*0940*/  IMAD.WIDE R30, R10, 0x4, R26 ;  /* 0x000000040a1e7825 */ /* 0x000fc800078e021a */
[----:B--2---:R-:W-:Y:S01]  /*0950*/  FMUL R10, R22, R13 ;  /* 0x0000000d160a7220 */ /* 0x004fe20000400000 */
[----:B------:R-:W2:Y:S01]  /*0960*/  LDG.E R28, desc[UR10][R32.64] ;  /* 0x0000000a201c7981 */ /* 0x000ea2000c1e1900 */
[----:B------:R-:W-:-:S03]  /*0970*/  FFMA R8, R20, R17, R9 ;  /* 0x0000001114087223 */ /* 0x000fc60000000009 */
[----:B------:R-:W0:Y:S01]  /*0980*/  LDS.128 R4, [UR4] ;  /* 0x00000004ff047984 */ /* 0x000e220008000c00 */
[----:B------:R-:W-:Y:S01]  /*0990*/  FFMA R10, R23, R12, R10 ;  /* 0x0000000c170a7223 */ /* 0x000fe2000000000a */
[----:B------:R-:W-:-:S04]  /*09a0*/  IMAD.WIDE R36, R11, 0x4, R26 ;  /* 0x000000040b247825 */ /* 0x000fc800078e021a */
[----:B------:R-:W-:Y:S01]  /*09b0*/  FFMA R12, RZ, R25, R8 ;  /* 0x00000019ff0c7223 */ /* 0x000fe20000000008 */
[----:B------:R0:W4:Y:S01]  /*09c0*/  LDG.E R18, desc[UR10][R30.64] ;  /* 0x0000000a1e127981 */ /* 0x000122000c1e1900 */
[----:B------:R-:W-:-:S03]  /*09d0*/  FFMA R13, R21, R14, R10 ;  /* 0x0000000e150d7223 */ /* 0x000fc6000000000a */
[----:B------:R-:W1:Y:S04]  /*09e0*/  LDS.128 R8, [UR4+0x10] ;  /* 0x00001004ff087984 */ /* 0x000e680008000c00 */
[----:B------:R5:W4:Y:S01]  /*09f0*/  LDG.E R17, desc[UR10][R36.64] ;  /* 0x0000000a24117981 */ /* 0x000b22000c1e1900 */
[----:B0-----:R-:W-:-:S04]  /*0a00*/  IMAD.WIDE R30, R5, 0x4, R26 ;  /* 0x00000004051e7825 */ /* 0x001fc800078e021a */
[--C-:B------:R-:W-:Y:S01]  /*0a10*/  IMAD.WIDE R32, R4, 0x4, R26.reuse ;  /* 0x0000000404207825 */ /* 0x100fe200078e021a */
[----:B------:R-:W4:Y:S04]  /*0a20*/  LDG.E R5, desc[UR10][R30.64] ;  /* 0x0000000a1e057981 */ /* 0x000f28000c1e1900 */
[----:B------:R1:W4:Y:S01]  /*0a30*/  LDG.E R4, desc[UR10][R32.64] ;  /* 0x0000000a20047981 */ /* 0x000322000c1e1900 */
[----:B-----5:R-:W-:-:S05]  /*0a40*/  IMAD.WIDE R36, R6, 0x4, R26 ;  /* 0x0000000406247825 */ /* 0x020fca00078e021a */
[----:B------:R-:W5:Y:S01]  /*0a50*/  LDG.E R6, desc[UR10][R36.64] ;  /* 0x0000000a24067981 */ /* 0x000f62000c1e1900 */
[----:B-1----:R-:W-:-:S05]  /*0a60*/  IMAD.WIDE R32, R9, 0x4, R26 ;  /* 0x0000000409207825 */ /* 0x002fca00078e021a */
[----:B------:R0:W5:Y:S01]  /*0a70*/  LDG.E R9, desc[UR10][R32.64] ;  /* 0x0000000a20097981 */ /* 0x000162000c1e1900 */
[----:B------:R-:W-:-:S04]  /*0a80*/  IMAD.WIDE R34, R8, 0x4, R26 ;  /* 0x0000000408227825 */ /* 0x000fc800078e021a */
[----:B------:R-:W-:Y:S01]  /*0a90*/  IMAD.WIDE R30, R10, 0x4, R26 ;  /* 0x000000040a1e7825 */ /* 0x000fe200078e021a */
[----:B------:R1:W5:Y:S04]  /*0aa0*/  LDG.E R25, desc[UR10][R34.64] ;  /* 0x0000000a22197981 */ /* 0x000368000c1e1900 */
[----:B------:R1:W5:Y:S01]  /*0ab0*/  LDG.E R10, desc[UR10][R30.64] ;  /* 0x0000000a1e0a7981 */ /* 0x000362000c1e1900 */
[----:B------:R-:W-:Y:S01]  /*0ac0*/  FFMA R15, R20, R15, R13 ;  /* 0x0000000f140f7223 */ /* 0x000fe2000000000d */
[----:B---3--:R-:W-:-:S04]  /*0ad0*/  FMUL R8, R22, R19 ;  /* 0x0000001316087220 */ /* 0x008fc80000400000 */
[----:B--2---:R-:W-:Y:S01]  /*0ae0*/  FFMA R28, R23, R28, R8 ;  /* 0x0000001c171c7223 */ /* 0x004fe20000000008 */
[----:B------:R-:W-:Y:S02]  /*0af0*/  FFMA R8, RZ, R15, R12 ;  /* 0x0000000fff087223 */ /* 0x000fe4000000000c */
[----:B------:R-:W0:Y:S01]  /*0b00*/  LDS.128 R12, [UR4+0x20] ;  /* 0x00002004ff0c7984 */ /* 0x000e220008000c00 */
[----:B----4-:R-:W-:Y:S01]  /*0b10*/  FFMA R19, R21, R18, R28 ;  /* 0x0000001215137223 */ /* 0x010fe2000000001c */
[----:B------:R-:W-:-:S06]  /*0b20*/  IMAD.WIDE R28, R11, 0x4, R26 ;  /* 0x000000040b1c7825 */ /* 0x000fcc00078e021a */
[----:B------:R-:W2:Y:S01]  /*0b30*/  LDG.E R29, desc[UR10][R28.64] ;  /* 0x0000000a1c1d7981 */ /* 0x000ea2000c1e1900 */
[----:B------:R-:W-:Y:S01]  /*0b40*/  FFMA R17, R20, R17, R19 ;  /* 0x0000001114117223 */ /* 0x000fe20000000013 */
[----:B------:R-:W-:-:S06]  /*0b50*/  IMAD.WIDE R18, R7, 0x4, R26 ;  /* 0x0000000407127825 */ /* 0x000fcc00078e021a */
[----:B------:R5:W3:Y:S01]  /*0b60*/  LDG.E R19, desc[UR10][R18.64] ;  /* 0x0000000a12137981 */ /* 0x000ae2000c1e1900 */
[----:B0-----:R-:W-:-:S04]  /*0b70*/  IMAD.WIDE R32, R13, 0x4, R26 ;  /* 0x000000040d207825 */ /* 0x001fc800078e021a */
[--C-:B-1----:R-:W-:Y:S01]  /*0b80*/  IMAD.WIDE R34, R12, 0x4, R26.reuse ;  /* 0x000000040c227825 */ /* 0x102fe200078e021a */
[----:B------:R-:W4:Y:S03]  /*0b90*/  LDG.E R11, desc[UR10][R32.64] ;  /* 0x0000000a200b7981 */ /* 0x000f26000c1e1900 */
[----:B------:R-:W-:Y:S01]  /*0ba0*/  FMUL R36, R22, R5 ;  /* 0x0000000516247220 */ /* 0x000fe20000400000 */
[----:B------:R-:W-:Y:S01]  /*0bb0*/  IMAD.WIDE R30, R14, 0x4, R26 ;  /* 0x000000040e1e7825 */ /* 0x000fe200078e021a */
[----:B------:R0:W4:Y:S03]  /*0bc0*/  LDG.E R12, desc[UR10][R34.64] ;  /* 0x0000000a220c7981 */ /* 0x000126000c1e1900 */
[----:B------:R-:W-:Y:S01]  /*0bd0*/  FFMA R4, R23, R4, R36 ;  /* 0x0000000417047223 */ /* 0x000fe20000000024 */
[----:B------:R-:W4:Y:S01]  /*0be0*/  LDG.E R14, desc[UR10][R30.64] ;  /* 0x0000000a1e0e7981 */ /* 0x000f22000c1e1900 */
[----:B-----5:R-:W-:-:S02]  /*0bf0*/  FMUL R18, R22, R9 ;  /* 0x0000000916127220 */ /* 0x020fc40000400000 */
[----:B------:R-:W-:Y:S02]  /*0c00*/  FFMA R9, R21, R6, R4 ;  /* 0x0000000615097223 */ /* 0x000fe40000000004 */
[----:B------:R-:W0:Y:S01]  /*0c10*/  LDS.128 R4, [UR4+0x30] ;  /* 0x00003004ff047984 */ /* 0x000e220008000c00 */
[----:B------:R-:W-:-:S04]  /*0c20*/  IMAD.WIDE R36, R15, 0x4, R26 ;  /* 0x000000040f247825 */ /* 0x000fc800078e021a */
[----:B------:R-:W-:Y:S01]  /*0c30*/  FFMA R18, R23, R25, R18 ;  /* 0x0000001917127223 */ /* 0x000fe20000000012 */
[----:B------:R1:W5:Y:S03]  /*0c40*/  LDG.E R13, desc[UR10][R36.64] ;  /* 0x0000000a240d7981 */ /* 0x000366000c1e1900 */
[----:B------:R-:W-:Y:S01]  /*0c50*/  FFMA R10, R21, R10, R18 ;  /* 0x0000000a150a7223 */ /* 0x000fe20000000012 */
[----:B0-----:R-:W-:-:S04]  /*0c60*/  IMAD.WIDE R34, R5, 0x4, R26 ;  /* 0x0000000405227825 */ /* 0x001fc800078e021a */
[--C-:B-1----:R-:W-:Y:S01]  /*0c70*/  IMAD.WIDE R36, R4, 0x4, R26.reuse ;  /* 0x0000000404247825 */ /* 0x102fe200078e021a */
[----:B------:R-:W5:Y:S03]  /*0c80*/  LDG.E R25, desc[UR10][R34.64] ;  /* 0x0000000a22197981 */ /* 0x000f66000c1e1900 */
[--C-:B------:R-:W-:Y:S01]  /*0c90*/  IMAD.WIDE R30, R6, 0x4, R26.reuse ;  /* 0x00000004061e7825 */ /* 0x100fe200078e021a */
[----:B------:R0:W5:Y:S05]  /*0ca0*/  LDG.E R18, desc[UR10][R36.64] ;  /* 0x0000000a24127981 */ /* 0x00016a000c1e1900 */
[----:B------:R-:W5:Y:S01]  /*0cb0*/  LDG.E R30, desc[UR10][R30.64] ;  /* 0x0000000a1e1e7981 */ /* 0x000f62000c1e1900 */
[----:B------:R-:W-:-:S03]  /*0cc0*/  IMAD.WIDE R32, R7, 0x4, R26 ;  /* 0x0000000407207825 */ /* 0x000fc600078e021a */
[----:B------:R-:W0:Y:S04]  /*0cd0*/  LDS.128 R4, [UR4+0x80] ;  /* 0x00008004ff047984 */ /* 0x000e280008000c00 */
[----:B------:R1:W5:Y:S01]  /*0ce0*/  LDG.E R15, desc[UR10][R32.64] ;  /* 0x0000000a200f7981 */ /* 0x000362000c1e1900 */
[----:B------:R-:W-:-:S04]  /*0cf0*/  FFMA R17, RZ, R17, R8 ;  /* 0x00000011ff117223 */ /* 0x000fc80000000008 */
[----:B------:R-:W-:Y:S01]  /*0d00*/  FMUL R28, R16, R17 ;  /* 0x00000011101c7220 */ /* 0x000fe20000400000 */
[----:B0-----:R-:W-:-:S04]  /*0d10*/  IMAD.WIDE R36, R5, 0x4, R26 ;  /* 0x0000000405247825 */ /* 0x001fc800078e021a */
[--C-:B-1----:R-:W-:Y:S01]  /*0d20*/  IMAD.WIDE R32, R4, 0x4, R26.reuse ;  /* 0x0000000404207825 */ /* 0x102fe200078e021a */
[----:B------:R-:W5:Y:S04]  /*0d30*/  LDG.E R5, desc[UR10][R36.64] ;  /* 0x0000000a24057981 */ /* 0x000f68000c1e1900 */
[----:B------:R0:W5:Y:S02]  /*0d40*/  LDG.E R4, desc[UR10][R32.64] ;  /* 0x0000000a20047981 */ /* 0x000164000c1e1900 */
[----:B0-----:R-:W-:-:S04]  /*0d50*/  IMAD.WIDE R32, R6, 0x4, R26 ;  /* 0x0000000406207825 */ /* 0x001fc800078e021a */
[----:B------:R-:W-:-:S04]  /*0d60*/  IMAD.WIDE R6, R7, 0x4, R26 ;  /* 0x0000000407067825 */ /* 0x000fc800078e021a */
[C---:B--2---:R-:W-:Y:S01]  /*0d70*/  FFMA R10, R20.reuse, R29, R10 ;  /* 0x0000001d140a7223 */ /* 0x044fe2000000000a */
[----:B---3--:R-:W-:Y:S02]  /*0d80*/  FFMA R9, R20, R19, R9 ;  /* 0x0000001314097223 */ /* 0x008fe40000000009 */
[----:B------:R-:W2:Y:S02]  /*0d90*/  LDG.E R19, desc[UR10][R6.64] ;  /* 0x0000000a06137981 */ /* 0x000ea4000c1e1900 */
[----:B------:R-:W-:Y:S01]  /*0da0*/  FFMA R16, RZ, R9, R10 ;  /* 0x00000009ff107223 */ /* 0x000fe2000000000a */
[----:B----4-:R-:W-:-:S04]  /*0db0*/  FMUL R8, R22, R11 ;  /* 0x0000000b16087220 */ /* 0x010fc80000400000 */
[----:B------:R-:W-:-:S04]  /*0dc0*/  FFMA R8, R23, R12, R8 ;  /* 0x0000000c17087223 */ /* 0x000fc80000000008 */
[----:B------:R-:W-:Y:S02]  /*0dd0*/  FFMA R17, R21, R14, R8 ;  /* 0x0000000e15117223 */ /* 0x000fe40000000008 */
[----:B------:R-:W0:Y:S02]  /*0de0*/  LDS.128 R8, [UR4+0x90] ;  /* 0x00009004ff087984 */ /* 0x000e240008000c00 */
[----:B-----5:R-:W-:Y:S01]  /*0df0*/  FFMA R17, R20, R13, R17 ;  /* 0x0000000d14117223 */ /* 0x020fe20000000011 */
[----:B0-----:R-:W-:-:S04]  /*0e00*/  IMAD.WIDE R34, R8, 0x4, R26 ;  /* 0x0000000408227825 */ /* 0x001fc800078e021a */
[--C-:B------:R-:W-:Y:S01]  /*0e10*/  IMAD.WIDE R8, R9, 0x4, R26.reuse ;  /* 0x0000000409087825 */ /* 0x100fe200078e021a */
[----:B------:R0:W3:Y:S04]  /*0e20*/  LDG.E R12, desc[UR10][R34.64] ;  /* 0x0000000a220c7981 */ /* 0x0000e8000c1e1900 */
[----:B------:R1:W4:Y:S01]  /*0e30*/  LDG.E R13, desc[UR10][R8.64] ;  /* 0x0000000a080d7981 */ /* 0x000322000c1e1900 */
[----:B------:R-:W-:-:S04]  /*0e40*/  IMAD.WIDE R36, R10, 0x4, R26 ;  /* 0x000000040a247825 */ /* 0x000fc800078e021a */
[----:B------:R-:W-:-:S04]  /*0e50*/  FMUL R14, R22, R25 ;  /* 0x00000019160e7220 */ /* 0x000fc80000400000 */
[----:B------:R-:W-:Y:S01]  /*0e60*/  FFMA R14, R23, R18, R14 ;  /* 0x00000012170e7223 */ /* 0x000fe2000000000e */
[----:B0-----:R-:W-:Y:S01]  /*0e70*/  IMAD.WIDE R34, R11, 0x4, R26 ;  /* 0x000000040b227825 */ /* 0x001fe200078e021a */
[----:B------:R-:W5:Y:S03]  /*0e80*/  LDG.E R18, desc[UR10][R36.64] ;  /* 0x0000000a24127981 */ /* 0x000f66000c1e1900 */
[----:B------:R-:W-:Y:S01]  /*0e90*/  FFMA R29, R21, R30, R14 ;  /* 0x0000001e151d7223 */ /* 0x000fe2000000000e */
[----:B-1----:R-:W0:Y:S01]  /*0ea0*/  LDS.128 R8, [UR4+0xa0] ;  /* 0x0000a004ff087984 */ /* 0x002e220008000c00 */
[----:B------:R-:W-:-:S03]  /*0eb0*/  FFMA R25, RZ, R17, R16 ;  /* 0x00000011ff197223 */ /* 0x000fc60000000010 */
[----:B------:R1:W2:Y:S04]  /*0ec0*/  LDG.E R14, desc[UR10][R32.64] ;  /* 0x0000000a200e7981 */ /* 0x0002a8000c1e1900 */
[----:B------:R1:W2:Y:S01]  /*0ed0*/  LDG.E R17, desc[UR10][R34.64] ;  /* 0x0000000a22117981 */ /* 0x0002a2000c1e1900 */
[----:B------:R-:W-:Y:S01]  /*0ee0*/  FFMA R6, R20, R15, R29 ;  /* 0x0000000f14067223 */ /* 0x000fe2000000001d */
[----:B0-----:R-:W-:-:S04]  /*0ef0*/  IMAD.WIDE R30, R8, 0x4, R26 ;  /* 0x00000004081e7825 */ /* 0x001fc800078e021a */
[----:B------:R-:W-:Y:S01]  /*0f00*/  IMAD.WIDE R8, R9, 0x4, R26 ;  /* 0x0000000409087825 */ /* 0x000fe200078e021a */
[----:B------:R0:W2:Y:S04]  /*0f10*/  LDG.E R16, desc[UR10][R30.64] ;  /* 0x0000000a1e107981 */ /* 0x0000a8000c1e1900 */
[----:B------:R0:W2:Y:S01]  /*0f20*/  LDG.E R15, desc[UR10][R8.64] ;  /* 0x0000000a080f7981 */ /* 0x0000a2000c1e1900 */
[----:B-1----:R-:W-:Y:S01]  /*0f30*/  FMUL R32, R22, R5 ;  /* 0x0000000516207220 */ /* 0x002fe20000400000 */
[----:B------:R-:W-:-:S03]  /*0f40*/  FFMA R25, RZ, R6, R25 ;  /* 0x00000006ff197223 */ /* 0x000fc60000000019 */
[----:B------:R-:W-:Y:S02]  /*0f50*/  FFMA R32, R23, R4, R32 ;  /* 0x0000000417207223 */ /* 0x000fe40000000020 */
[----:B------:R-:W-:Y:S01]  /*0f60*/  LDS.128 R4, [UR4+0xc0] ;  /* 0x0000c004ff047984 */ /* 0x000fe20008000c00 */
[----:B------:R-:W-:-:S04]  /*0f70*/  IMAD.WIDE R34, R10, 0x4, R26 ;  /* 0x000000040a227825 */ /* 0x000fc800078e021a */
[--C-:B0-----:R-:W-:Y:S02]  /*0f80*/  IMAD.WIDE R30, R11, 0x4, R26.reuse ;  /* 0x000000040b1e7825 */ /* 0x101fe400078e021a */
[----:B------:R-:W0:Y:S02]  /*0f90*/  LDS.128 R8, [UR4+0xd0] ;  /* 0x0000d004ff087984 */ /* 0x000e240008000c00 */
[----:B0-----:R-:W-:-:S04]  /*0fa0*/  IMAD.WIDE R36, R8, 0x4, R26 ;  /* 0x0000000408247825 */ /* 0x001fc800078e021a */
[----:B----4-:R-:W-:-:S04]  /*0fb0*/  FMUL R13, R22, R13 ;  /* 0x0000000d160d7220 */ /* 0x010fc80000400000 */
[----:B---3--:R-:W-:-:S04]  /*0fc0*/  FFMA R29, R23, R12, R13 ;  /* 0x0000000c171d7223 */ /* 0x008fc8000000000d */
[C---:B-----5:R-:W-:Y:S01]  /*0fd0*/  FFMA R18, R21.reuse, R18, R29 ;  /* 0x0000001215127223 */ /* 0x060fe2000000001d */
[----:B--2---:R-:W-:Y:S02]  /*0fe0*/  FFMA R13, R21, R14, R32 ;  /* 0x0000000e150d7223 */ /* 0x004fe40000000020 */
[----:B------:R0:W2:Y:S02]  /*0ff0*/  LDG.E R14, desc[UR10][R34.64] ;  /* 0x0000000a220e7981 */ /* 0x0000a4000c1e1900 */
[C---:B------:R-:W-:Y:S01]  /*1000*/  FFMA R12, R20.reuse, R19, R13 ;  /* 0x00000013140c7223 */ /* 0x040fe2000000000d */
[----:B------:R-:W-:Y:S01]  /*1010*/  FFMA R17, R20, R17, R18 ;  /* 0x0000001114117223 */ /* 0x000fe20000000012 */
[--C-:B------:R-:W-:Y:S01]  /*1020*/  IMAD.WIDE R18, R4, 0x4, R26.reuse ;  /* 0x0000000404127825 */ /* 0x100fe200078e021a */
[----:B------:R1:W3:Y:S03]  /*1030*/  LDG.E R13, desc[UR10][R30.64] ;  /* 0x0000000a1e0d7981 */ /* 0x0002e6000c1e1900 */
[----:B------:R-:W-:-:S02]  /*1040*/  IMAD.WIDE R4, R5, 0x4, R26 ;  /* 0x0000000405047825 */ /* 0x000fc400078e021a */
[----:B------:R-:W4:Y:S04]  /*1050*/  LDG.E R18, desc[UR10][R18.64] ;  /* 0x0000000a12127981 */ /* 0x000f28000c1e1900 */
[----:B------:R-:W5:Y:S01]  /*1060*/  LDG.E R5, desc[UR10][R4.64] ;  /* 0x0000000a04057981 */ /* 0x000f62000c1e1900 */
[----:B0-----:R-:W-:-:S05]  /*1070*/  IMAD.WIDE R34, R9, 0x4, R26 ;  /* 0x0000000409227825 */ /* 0x001fca00078e021a */
[----:B------:R-:W4:Y:S01]  /*1080*/  LDG.E R9, desc[UR10][R34.64] ;  /* 0x0000000a22097981 */ /* 0x000f22000c1e1900 */
[----:B------:R-:W-:-:S04]  /*1090*/  FMUL R32, R22, R15 ;  /* 0x0000000f16207220 */ /* 0x000fc80000400000 */
[----:B-1----:R-:W-:Y:S01]  /*10a0*/  FFMA R30, R23, R16, R32 ;  /* 0x00000010171e7223 */ /* 0x002fe20000000020 */
[--C-:B------:R-:W-:Y:S01]  /*10b0*/  IMAD.WIDE R32, R6, 0x4, R26.reuse ;  /* 0x0000000406207825 */ /* 0x100fe200078e021a */
[----:B------:R-:W4:Y:S04]  /*10c0*/  LDG.E R16, desc[UR10][R36.64] ;  /* 0x0000000a24107981 */ /* 0x000f28000c1e1900 */
[----:B------:R0:W4:Y:S02]  /*10d0*/  LDG.E R6, desc[UR10][R32.64] ;  /* 0x0000000a20067981 */ /* 0x000124000c1e1900 */
[----:B0-----:R-:W-:-:S05]  /*10e0*/  IMAD.WIDE R32, R10, 0x4, R26 ;  /* 0x000000040a207825 */ /* 0x001fca00078e021a */
[----:B------:R-:W4:Y:S01]  /*10f0*/  LDG.E R4, desc[UR10][R32.64] ;  /* 0x0000000a20047981 */ /* 0x000f22000c1e1900 */
[----:B------:R-:W-:Y:S01]  /*1100*/  FFMA R8, RZ, R12, R17 ;  /* 0x0000000cff087223 */ /* 0x000fe20000000011 */
[----:B------:R-:W-:-:S04]  /*1110*/  IMAD.WIDE R36, R7, 0x4, R26 ;  /* 0x0000000407247825 */ /* 0x000fc800078e021a */
[----:B------:R-:W-:-:S04]  /*1120*/  IMAD.WIDE R34, R11, 0x4, R26 ;  /* 0x000000040b227825 */ /* 0x000fc800078e021a */
[----:B--2---:R-:W-:Y:S01]  /*1130*/  FFMA R15, R21, R14, R30 ;  /* 0x0000000e150f7223 */ /* 0x004fe2000000001e */
[----:B-----5:R-:W-:-:S03]  /*1140*/  FMUL R10, R22, R5 ;  /* 0x00000005160a7220 */ /* 0x020fc60000400000 */
[----:B---3--:R-:W-:Y:S02]  /*1150*/  FFMA R5, R20, R13, R15 ;  /* 0x0000000d14057223 */ /* 0x008fe4000000000f */
[----:B------:R-:W0:Y:S01]  /*1160*/  LDS.128 R12, [UR4+0xb0] ;  /* 0x0000b004ff0c7984 */ /* 0x000e220008000c00 */
[----:B----4-:R-:W-:Y:S01]  /*1170*/  FFMA R10, R23, R18, R10 ;  /* 0x00000012170a7223 */ /* 0x010fe2000000000a */
[----:B------:R-:W-:Y:S01]  /*1180*/  FMUL R18, R22, R9 ;  /* 0x0000000916127220 */ /* 0x000fe20000400000 */
[----:B------:R-:W-:-:S03]  /*1190*/  FFMA R8, RZ, R5, R8 ;  /* 0x00000005ff087223 */ /* 0x000fc60000000008 */
[----:B------:R-:W-:Y:S02]  /*11a0*/  FFMA R9, R23, R16, R18 ;  /* 0x0000001017097223 */ /* 0x000fe40000000012 */
[----:B------:R-:W1:Y:S01]  /*11b0*/  LDS.128 R16, [UR4+0xe0] ;  /* 0x0000e004ff107984 */ /* 0x000e620008000c00 */
[----:B0-----:R-:W-:-:S04]  /*11c0*/  IMAD.WIDE R30, R12, 0x4, R26 ;  /* 0x000000040c1e7825 */ /* 0x001fc800078e021a */
[----:B------:R-:W-:-:S04]  /*11d0*/  IMAD.WIDE R12, R13, 0x4, R26 ;  /* 0x000000040d0c7825 */ /* 0x000fc800078e021a */
[C---:B------:R-:W-:Y:S02]  /*11e0*/  FFMA R5, R21.reuse, R6, R10 ;  /* 0x0000000615057223 */ /* 0x040fe4000000000a */
[----:B------:R0:W2:Y:S04]  /*11f0*/  LDG.E R6, desc[UR10][R34.64] ;  /* 0x0000000a22067981 */ /* 0x0000a8000c1e1900 */
[----:B------:R-:W3:Y:S01]  /*1200*/  LDG.E R13, desc[UR10][R12.64] ;  /* 0x0000000a0c0d7981 */ /* 0x000ee2000c1e1900 */
[----:B------:R-:W-:-:S03]  /*1210*/  FFMA R9, R21, R4, R9 ;  /* 0x0000000415097223 */ /* 0x000fc60000000009 */
[----:B------:R-:W4:Y:S04]  /*1220*/  LDG.E R4, desc[UR10][R30.64] ;  /* 0x0000000a1e047981 */ /* 0x000f28000c1e1900 */
[----:B------:R-:W5:Y:S01]  /*1230*/  LDG.E R30, desc[UR10][R36.64] ;  /* 0x0000000a241e7981 */ /* 0x000f62000c1e1900 */
[----:B-1----:R-:W-:-:S06]  /*1240*/  IMAD.WIDE R10, R17, 0x4, R26 ;  /* 0x00000004110a7825 */ /* 0x002fcc00078e021a */
[----:B------:R-:W5:Y:S01]  /*1250*/  LDG.E R11, desc[UR10][R10.64] ;  /* 0x0000000a0a0b7981 */ /* 0x000f62000c1e1900 */
[----:B------:R-:W-:-:S05]  /*1260*/  IMAD.WIDE R32, R16, 0x4, R26 ;  /* 0x0000000410207825 */ /* 0x000fca00078e021a */
[----:B------:R1:W5:Y:S01]  /*1270*/  LDG.E R12, desc[UR10][R32.64] ;  /* 0x0000000a200c7981 */ /* 0x000362000c1e1900 */
[----:B0-----:R-:W-:-:S04]  /*1280*/  IMAD.WIDE R34, R14, 0x4, R26 ;  /* 0x000000040e227825 */ /* 0x001fc800078e021a */
[----:B-1----:R-:W-:-:S05]  /*1290*/  IMAD.WIDE R32, R19, 0x4, R26 ;  /* 0x0000000413207825 */ /* 0x002fca00078e021a */
[----:B------:R-:W5:Y:S01]  /*12a0*/  LDG.E R17, desc[UR10][R32.64] ;  /* 0x0000000a20117981 */ /* 0x000f62000c1e1900 */
[----:B--2---:R-:W-:Y:S01]  /*12b0*/  FFMA R9, R20, R6, R9 ;  /* 0x0000000614097223 */ /* 0x004fe20000000009 */
[----:B---3--:R-:W-:Y:S02]  /*12c0*/  FMUL R16, R22, R13 ;  /* 0x0000000d16107220 */ /* 0x008fe40000400000 */
[----:B------:R0:W2:Y:S02]  /*12d0*/  LDG.E R13, desc[UR10][R34.64] ;  /* 0x0000000a220d7981 */ /* 0x0000a4000c1e1900 */
[----:B----4-:R-:W-:Y:S01]  /*12e0*/  FFMA R16, R23, R4, R16 ;  /* 0x0000000417107223 */ /* 0x010fe20000000010 */
[----:B-----5:R-:W-:Y:S02]  /*12f0*/  FFMA R30, R20, R30, R5 ;  /* 0x0000001e141e7223 */ /* 0x020fe40000000005 */
[----:B------:R-:W1:Y:S01]  /*1300*/  LDS.128 R4, [UR4+0xf0] ;  /* 0x0000f004ff047984 */ /* 0x000e620008000c00 */
[----:B0-----:R-:W-:-:S05]  /*1310*/  IMAD.WIDE R34, R18, 0x4, R26 ;  /* 0x0000000412227825 */ /* 0x001fca00078e021a */
[----:B------:R-:W3:Y:S01]  /*1320*/  LDG.E R14, desc[UR10][R34.64] ;  /* 0x0000000a220e7981 */ /* 0x000ee2000c1e1900 */
[----:B------:R-:W-:-:S04]  /*1330*/  FMUL R36, R22, R11 ;  /* 0x0000000b16247220 */ /* 0x000fc80000400000 */
[----:B------:R-:W-:Y:S01]  /*1340*/  FFMA R12, R23, R12, R36 ;  /* 0x0000000c170c7223 */ /* 0x000fe20000000024 */
[----:B------:R-:W-:-:S05]  /*1350*/  IMAD.WIDE R36, R15, 0x4, R26 ;  /* 0x000000040f247825 */ /* 0x000fca00078e021a */
[----:B------:R-:W4:Y:S01]  /*1360*/  LDG.E R15, desc[UR10][R36.64] ;  /* 0x0000000a240f7981 */ /* 0x000f22000c1e1900 */
[----:B-1----:R-:W-:-:S04]  /*1370*/  IMAD.WIDE R10, R5, 0x4, R26 ;  /* 0x00000004050a7825 */ /* 0x002fc800078e021a */
[--C-:B------:R-:W-:Y:S02]  /*1380*/  IMAD.WIDE R18, R4, 0x4, R26.reuse ;  /* 0x0000000404127825 */ /* 0x100fe400078e021a */
[----:B------:R0:W5:Y:S02]  /*1390*/  LDG.E R11, desc[UR10][R10.64] ;  /* 0x0000000a0a0b7981 */ /* 0x000164000c1e1900 */
[--C-:B------:R-:W-:Y:S02]  /*13a0*/  IMAD.WIDE R4, R6, 0x4, R26.reuse ;  /* 0x0000000406047825 */ /* 0x100fe400078e021a */
[----:B------:R-:W5:Y:S02]  /*13b0*/  LDG.E R18, desc[UR10][R18.64] ;  /* 0x0000000a12127981 */ /* 0x000f64000c1e1900 */
[----:B------:R-:W-:Y:S02]  /*13c0*/  IMAD.WIDE R26, R7, 0x4, R26 ;  /* 0x00000004071a7825 */ /* 0x000fe400078e021a */
[----:B------:R-:W5:Y:S01]  /*13d0*/  LDG.E R4, desc[UR10][R4.64] ;  /* 0x0000000a04047981 */ /* 0x000f62000c1e1900 */
[----:B------:R-:W1:Y:S03]  /*13e0*/  LDC.64 R6, c[0x0][0x380] ;  /* 0x0000e000ff067b82 */ /* 0x000e660000000a00 */
[----:B------:R-:W5:Y:S01]  /*13f0*/  LDG.E R27, desc[UR10][R26.64] ;  /* 0x0000000a1a1b7981 */ /* 0x000f62000c1e1900 */
[----:B------:R-:W-:Y:S01]  /*1400*/  FFMA R9, RZ, R30, R9 ;  /* 0x0000001eff097223 */ /* 0x000fe20000000009 */
[----:B------:R-:W-:Y:S01]  /*1410*/  FFMA R3, R3, R25, R28 ;  /* 0x0000001903037223 */ /* 0x000fe2000000001c */
[----:B------:R-:W-:Y:S01]  /*1420*/  FMUL R0, R0, 0.5 ;  /* 0x3f00000000007820 */ /* 0x000fe20000400000 */
[----:B-1----:R-:W-:-:S04]  /*1430*/  IMAD.WIDE R6, R24, 0x4, R6 ;  /* 0x0000000418067825 */ /* 0x002fc800078e0206 */
[C---:B--2---:R-:W-:Y:S01]  /*1440*/  FFMA R16, R21.reuse, R13, R16 ;  /* 0x0000000d15107223 */ /* 0x044fe20000000010 */
[----:B---3--:R-:W-:-:S04]  /*1450*/  FFMA R29, R21, R14, R12 ;  /* 0x0000000e151d7223 */ /* 0x008fc8000000000c */
[----:B0-----:R-:W-:-:S04]  /*1460*/  FFMA R10, R20, R17, R29 ;  /* 0x00000011140a7223 */ /* 0x001fc8000000001d */
[----:B------:R-:W-:Y:S01]  /*1470*/  FFMA R9, RZ, R10, R9 ;  /* 0x0000000aff097223 */ /* 0x000fe20000000009 */
[----:B----4-:R-:W-:-:S04]  /*1480*/  FFMA R15, R20, R15, R16 ;  /* 0x0000000f140f7223 */ /* 0x010fc80000000010 */
[----:B------:R-:W-:Y:S01]  /*1490*/  FFMA R8, RZ, R15, R8 ;  /* 0x0000000fff087223 */ /* 0x000fe20000000008 */
[----:B-----5:R-:W-:-:S04]  /*14a0*/  FMUL R22, R22, R11 ;  /* 0x0000000b16167220 */ /* 0x020fc80000400000 */
[----:B------:R-:W-:-:S04]  /*14b0*/  FFMA R23, R23, R18, R22 ;  /* 0x0000001217177223 */ /* 0x000fc80000000016 */
[----:B------:R-:W-:-:S04]  /*14c0*/  FFMA R12, R21, R4, R23 ;  /* 0x00000004150c7223 */ /* 0x000fc80000000017 */
[----:B------:R-:W-:Y:S01]  /*14d0*/  FFMA R12, R20, R27, R12 ;  /* 0x0000001b140c7223 */ /* 0x000fe2000000000c */
[----:B------:R-:W-:-:S03]  /*14e0*/  FFMA R2, R2, R8, R3 ;  /* 0x0000000802027223 */ /* 0x000fc60000000003 */
[----:B------:R-:W-:-:S04]  /*14f0*/  FFMA R9, RZ, R12, R9 ;  /* 0x0000000cff097223 */ /* 0x000fc80000000009 */
[----:B------:R-:W-:-:S05]  /*1500*/  FFMA R9, R9, R0, R2 ;  /* 0x0000000009097223 */ /* 0x000fca0000000002 */
[----:B------:R-:W-:Y:S01]  /*1510*/  STG.E desc[UR10][R6.64], R9 ;  /* 0x0000000906007986 */ /* 0x000fe2000c10190a */
[----:B------:R-:W-:Y:S05]  /*1520*/  EXIT ;  /* 0x000000000000794d */ /* 0x000fea0003800000 */
.L_x_74:
        /* <DEDUP_REMOVED lines=13> */
.L_x_86:


//--------------------- .nv.shared.reserved.0     --------------------------
	.section	.nv.shared.reserved.0,"aw",@nobits
	.weak		__nv_reservedSMEM_offset_0_alias
	.size		__nv_reservedSMEM_offset_0_alias, 0, 64
	.other		__nv_reservedSMEM_offset_0_alias,@"STO_CUDA_RESERVED_SHARED STV_DEFAULT"
__nv_reservedSMEM_offset_0_alias:
	.zero		0
	.zero		64


//--------------------- .nv.shared._Z6reducePfPKfjb --------------------------
	.section	.nv.shared._Z6reducePfPKfjb,"aw",@nobits
	.sectionflags	@""
	.align	4
.nv.shared._Z6reducePfPKfjb:
	.zero		2560


//--------------------- .nv.shared._Z23interpolate_bicubic_GPUPfPKfS1_mmmm --------------------------
	.section	.nv.shared._Z23interpolate_bicubic_GPUPfPKfS1_mmmm,"aw",@nobits
	.sectionflags	@""
	.align	4
.nv.shared._Z23interpolate_bicubic_GPUPfPKfS1_mmmm:
	.zero		1280


//--------------------- .nv.constant0._Z21compute_pyrlevel_rodsiiPfiS_S_ --------------------------
	.section	.nv.constant0._Z21compute_pyrlevel_rodsiiPfiS_S_,"a",@progbits
	.sectionflags	@""
	.align	4
.nv.constant0._Z21compute_pyrlevel_rodsiiPfiS_S_:
	.zero		936


//--------------------- .nv.constant0._Z20compute_eyefreq_rodsiiiiPf --------------------------
	.section	.nv.constant0._Z20compute_eyefreq_rodsiiiiPf,"a",@progbits
	.sectionflags	@""
	.align	4
.nv.constant0._Z20compute_eyefreq_rodsiiiiPf:
	.zero		920


//--------------------- .nv.constant0._Z22compute_pyrlevel_conesiiPfS_iS_S_ --------------------------
	.section	.nv.constant0._Z22compute_pyrlevel_conesiiPfS_iS_S_,"a",@progbits
	.sectionflags	@""
	.align	4
.nv.constant0._Z22compute_pyrlevel_conesiiPfS_iS_S_:
	.zero		944


//--------------------- .nv.constant0._Z21compute_eyefreq_conesiiiifffffPf --------------------------
	.section	.nv.constant0._Z21compute_eyefreq_conesiiiifffffPf,"a",@progbits
	.sectionflags	@""
	.align	4
.nv.constant0._Z21compute_eyefreq_conesiiiifffffPf:
	.zero		944


//--------------------- .nv.constant0._Z6reducePfPKfjb --------------------------
	.section	.nv.constant0._Z6reducePfPKfjb,"a",@progbits
	.sectionflags	@""
	.align	4
.nv.constant0._Z6reducePfPKfjb:
	.zero		917


//--------------------- .nv.constant0._Z23interpolate_bicubic_GPUPfPKfS1_mmmm --------------------------
	.section	.nv.constant0._Z23interpolate_bicubic_GPUPfPKfS1_mmmm,"a",@progbits
	.sectionflags	@""
	.align	4
.nv.constant0._Z23interpolate_bicubic_GPUPfPKfS1_mmmm:
	.zero		952


//--------------------- SYMBOLS --------------------------

	.type		.nv.reservedSmem.offset0,@object
	.size		.nv.reservedSmem.offset0,0x4
	.type		.nv.reservedSmem.cap,@object
	.size		.nv.reservedSmem.cap,0x4
